//
// Generated by NVIDIA NVVM Compiler
//
// Compiler Build ID: CL-36424714
// Cuda compilation tools, release 13.0, V13.0.88
// Based on NVVM 20.0.0
//

.version 9.0
.target sm_100
.address_size 64

	// .globl	_Z19batched_gemv_kernelPKfS0_Pfiii
.extern .shared .align 16 .b8 shared_input[];
.extern .shared .align 16 .b8 sdata[];

.visible .entry _Z19batched_gemv_kernelPKfS0_Pfiii(
	.param .u64 .ptr .align 1 _Z19batched_gemv_kernelPKfS0_Pfiii_param_0,
	.param .u64 .ptr .align 1 _Z19batched_gemv_kernelPKfS0_Pfiii_param_1,
	.param .u64 .ptr .align 1 _Z19batched_gemv_kernelPKfS0_Pfiii_param_2,
	.param .u32 _Z19batched_gemv_kernelPKfS0_Pfiii_param_3,
	.param .u32 _Z19batched_gemv_kernelPKfS0_Pfiii_param_4,
	.param .u32 _Z19batched_gemv_kernelPKfS0_Pfiii_param_5
)
{
	.reg .pred 	%p<10>;
	.reg .b32 	%r<73>;
	.reg .b32 	%f<43>;
	.reg .b64 	%rd<50>;

	ld.param.u64 	%rd5, [_Z19batched_gemv_kernelPKfS0_Pfiii_param_0];
	ld.param.u64 	%rd3, [_Z19batched_gemv_kernelPKfS0_Pfiii_param_1];
	ld.param.u64 	%rd4, [_Z19batched_gemv_kernelPKfS0_Pfiii_param_2];
	ld.param.u32 	%r45, [_Z19batched_gemv_kernelPKfS0_Pfiii_param_3];
	ld.param.u32 	%r43, [_Z19batched_gemv_kernelPKfS0_Pfiii_param_4];
	ld.param.u32 	%r44, [_Z19batched_gemv_kernelPKfS0_Pfiii_param_5];
	cvta.to.global.u64 	%rd1, %rd5;
	mov.u32 	%r1, %ctaid.x;
	mov.u32 	%r2, %tid.x;
	setp.ge.s32 	%p1, %r1, %r45;
	setp.ge.s32 	%p2, %r2, %r44;
	or.pred  	%p3, %p1, %p2;
	@%p3 bra 	$L__BB0_11;
	setp.ge.s32 	%p4, %r2, %r43;
	@%p4 bra 	$L__BB0_3;
	mad.lo.s32 	%r46, %r43, %r1, %r2;
	cvta.to.global.u64 	%rd6, %rd3;
	mul.wide.u32 	%rd7, %r46, 4;
	add.s64 	%rd8, %rd6, %rd7;
	ld.global.nc.f32 	%f8, [%rd8];
	shl.b32 	%r47, %r2, 2;
	mov.u32 	%r48, shared_input;
	add.s32 	%r49, %r48, %r47;
	st.shared.f32 	[%r49], %f8;
$L__BB0_3:
	barrier.sync 	0;
	mul.lo.s32 	%r50, %r43, %r1;
	mul.lo.s32 	%r51, %r50, %r44;
	cvt.s64.s32 	%rd9, %r51;
	cvt.u64.u32 	%rd10, %r2;
	add.s64 	%rd2, %rd9, %rd10;
	setp.lt.s32 	%p5, %r43, 1;
	mov.f32 	%f42, 0f00000000;
	@%p5 bra 	$L__BB0_10;
	and.b32  	%r3, %r43, 7;
	setp.lt.u32 	%p6, %r43, 8;
	mov.f32 	%f42, 0f00000000;
	mov.b32 	%r69, 0;
	@%p6 bra 	$L__BB0_7;
	and.b32  	%r69, %r43, 2147483640;
	neg.s32 	%r68, %r69;
	shl.b32 	%r6, %r44, 3;
	shl.b32 	%r66, %r44, 1;
	mul.lo.s32 	%r65, %r44, 3;
	shl.b32 	%r64, %r44, 2;
	mul.lo.s32 	%r63, %r44, 5;
	mul.lo.s32 	%r62, %r44, 6;
	mov.u32 	%r55, shared_input;
	add.s32 	%r59, %r55, 16;
	mul.lo.s32 	%r61, %r44, 7;
	mov.f32 	%f42, 0f00000000;
	mov.b32 	%r60, 0;
	mov.u32 	%r67, %r44;
$L__BB0_6:
	.pragma "nounroll";
	ld.shared.v4.f32 	{%f13, %f14, %f15, %f16}, [%r59+-16];
	cvt.s64.s32 	%rd11, %r60;
	add.s64 	%rd12, %rd2, %rd11;
	shl.b64 	%rd13, %rd12, 2;
	add.s64 	%rd14, %rd1, %rd13;
	ld.global.nc.f32 	%f17, [%rd14];
	fma.rn.f32 	%f18, %f13, %f17, %f42;
	cvt.s64.s32 	%rd15, %r67;
	add.s64 	%rd16, %rd2, %rd15;
	shl.b64 	%rd17, %rd16, 2;
	add.s64 	%rd18, %rd1, %rd17;
	ld.global.nc.f32 	%f19, [%rd18];
	fma.rn.f32 	%f20, %f14, %f19, %f18;
	cvt.s64.s32 	%rd19, %r66;
	add.s64 	%rd20, %rd2, %rd19;
	shl.b64 	%rd21, %rd20, 2;
	add.s64 	%rd22, %rd1, %rd21;
	ld.global.nc.f32 	%f21, [%rd22];
	fma.rn.f32 	%f22, %f15, %f21, %f20;
	cvt.s64.s32 	%rd23, %r65;
	add.s64 	%rd24, %rd2, %rd23;
	shl.b64 	%rd25, %rd24, 2;
	add.s64 	%rd26, %rd1, %rd25;
	ld.global.nc.f32 	%f23, [%rd26];
	fma.rn.f32 	%f24, %f16, %f23, %f22;
	ld.shared.v4.f32 	{%f25, %f26, %f27, %f28}, [%r59];
	cvt.s64.s32 	%rd27, %r64;
	add.s64 	%rd28, %rd2, %rd27;
	shl.b64 	%rd29, %rd28, 2;
	add.s64 	%rd30, %rd1, %rd29;
	ld.global.nc.f32 	%f29, [%rd30];
	fma.rn.f32 	%f30, %f25, %f29, %f24;
	cvt.s64.s32 	%rd31, %r63;
	add.s64 	%rd32, %rd2, %rd31;
	shl.b64 	%rd33, %rd32, 2;
	add.s64 	%rd34, %rd1, %rd33;
	ld.global.nc.f32 	%f31, [%rd34];
	fma.rn.f32 	%f32, %f26, %f31, %f30;
	cvt.s64.s32 	%rd35, %r62;
	add.s64 	%rd36, %rd2, %rd35;
	shl.b64 	%rd37, %rd36, 2;
	add.s64 	%rd38, %rd1, %rd37;
	ld.global.nc.f32 	%f33, [%rd38];
	fma.rn.f32 	%f34, %f27, %f33, %f32;
	cvt.s64.s32 	%rd39, %r61;
	add.s64 	%rd40, %rd2, %rd39;
	shl.b64 	%rd41, %rd40, 2;
	add.s64 	%rd42, %rd1, %rd41;
	ld.global.nc.f32 	%f35, [%rd42];
	fma.rn.f32 	%f42, %f28, %f35, %f34;
	add.s32 	%r68, %r68, 8;
	add.s32 	%r67, %r67, %r6;
	add.s32 	%r66, %r66, %r6;
	add.s32 	%r65, %r65, %r6;
	add.s32 	%r64, %r64, %r6;
	add.s32 	%r63, %r63, %r6;
	add.s32 	%r62, %r62, %r6;
	add.s32 	%r61, %r61, %r6;
	add.s32 	%r60, %r60, %r6;
	add.s32 	%r59, %r59, 32;
	setp.ne.s32 	%p7, %r68, 0;
	@%p7 bra 	$L__BB0_6;
$L__BB0_7:
	setp.eq.s32 	%p8, %r3, 0;
	@%p8 bra 	$L__BB0_10;
	mul.lo.s32 	%r72, %r69, %r44;
	shl.b32 	%r56, %r69, 2;
	mov.u32 	%r57, shared_input;
	add.s32 	%r71, %r57, %r56;
	neg.s32 	%r70, %r3;
$L__BB0_9:
	.pragma "nounroll";
	ld.shared.f32 	%f36, [%r71];
	cvt.s64.s32 	%rd43, %r72;
	add.s64 	%rd44, %rd2, %rd43;
	shl.b64 	%rd45, %rd44, 2;
	add.s64 	%rd46, %rd1, %rd45;
	ld.global.nc.f32 	%f37, [%rd46];
	fma.rn.f32 	%f42, %f36, %f37, %f42;
	add.s32 	%r72, %r72, %r44;
	add.s32 	%r71, %r71, 4;
	add.s32 	%r70, %r70, 1;
	setp.ne.s32 	%p9, %r70, 0;
	@%p9 bra 	$L__BB0_9;
$L__BB0_10:
	mad.lo.s32 	%r58, %r44, %r1, %r2;
	cvta.to.global.u64 	%rd47, %rd4;
	mul.wide.u32 	%rd48, %r58, 4;
	add.s64 	%rd49, %rd47, %rd48;
	st.global.f32 	[%rd49], %f42;
$L__BB0_11:
	ret;

}
	// .globl	_Z22batched_softmax_kernelPKfPfii
.visible .entry _Z22batched_softmax_kernelPKfPfii(
	.param .u64 .ptr .align 1 _Z22batched_softmax_kernelPKfPfii_param_0,
	.param .u64 .ptr .align 1 _Z22batched_softmax_kernelPKfPfii_param_1,
	.param .u32 _Z22batched_softmax_kernelPKfPfii_param_2,
	.param .u32 _Z22batched_softmax_kernelPKfPfii_param_3
)
{
	.reg .pred 	%p<14>;
	.reg .b32 	%r<36>;
	.reg .b32 	%f<40>;
	.reg .b64 	%rd<15>;

	ld.param.u64 	%rd3, [_Z22batched_softmax_kernelPKfPfii_param_0];
	ld.param.u64 	%rd4, [_Z22batched_softmax_kernelPKfPfii_param_1];
	ld.param.u32 	%r18, [_Z22batched_softmax_kernelPKfPfii_param_2];
	ld.param.u32 	%r17, [_Z22batched_softmax_kernelPKfPfii_param_3];
	mov.u32 	%r1, %ctaid.x;
	mov.u32 	%r35, %tid.x;
	setp.ge.s32 	%p1, %r1, %r18;
	@%p1 bra 	$L__BB1_20;
	cvta.to.global.u64 	%rd5, %rd4;
	cvta.to.global.u64 	%rd6, %rd3;
	mov.u32 	%r3, %ntid.x;
	shl.b32 	%r19, %r3, 2;
	mov.u32 	%r20, sdata;
	add.s32 	%r4, %r20, %r19;
	mul.lo.s32 	%r21, %r17, %r1;
	mul.wide.s32 	%rd7, %r21, 4;
	add.s64 	%rd1, %rd6, %rd7;
	add.s64 	%rd2, %rd5, %rd7;
	setp.ge.s32 	%p2, %r35, %r17;
	mov.f32 	%f37, 0fFF800000;
	@%p2 bra 	$L__BB1_4;
	mov.f32 	%f37, 0fFF800000;
	mov.u32 	%r31, %r35;
$L__BB1_3:
	mul.wide.s32 	%rd8, %r31, 4;
	add.s64 	%rd9, %rd1, %rd8;
	ld.global.nc.f32 	%f11, [%rd9];
	max.f32 	%f37, %f37, %f11;
	add.s32 	%r31, %r31, %r3;
	setp.lt.s32 	%p3, %r31, %r17;
	@%p3 bra 	$L__BB1_3;
$L__BB1_4:
	shl.b32 	%r22, %r35, 2;
	add.s32 	%r7, %r20, %r22;
	st.shared.f32 	[%r7], %f37;
	barrier.sync 	0;
	setp.lt.u32 	%p4, %r3, 2;
	@%p4 bra 	$L__BB1_9;
	mov.u32 	%r32, %r3;
$L__BB1_6:
	shr.u32 	%r9, %r32, 1;
	setp.ge.u32 	%p5, %r35, %r9;
	@%p5 bra 	$L__BB1_8;
	ld.shared.f32 	%f12, [%r7];
	shl.b32 	%r24, %r9, 2;
	add.s32 	%r25, %r7, %r24;
	ld.shared.f32 	%f13, [%r25];
	max.f32 	%f14, %f12, %f13;
	st.shared.f32 	[%r7], %f14;
$L__BB1_8:
	barrier.sync 	0;
	setp.gt.u32 	%p6, %r32, 3;
	mov.u32 	%r32, %r9;
	@%p6 bra 	$L__BB1_6;
$L__BB1_9:
	setp.ge.s32 	%p7, %r35, %r17;
	mov.f32 	%f39, 0f00000000;
	@%p7 bra 	$L__BB1_12;
	mov.f32 	%f39, 0f00000000;
	ld.shared.f32 	%f4, [sdata];
	mov.u32 	%r33, %r35;
$L__BB1_11:
	mul.wide.s32 	%rd10, %r33, 4;
	add.s64 	%rd11, %rd1, %rd10;
	ld.global.nc.f32 	%f17, [%rd11];
	sub.f32 	%f18, %f17, %f4;
	fma.rn.f32 	%f19, %f18, 0f3BBB989D, 0f3F000000;
	cvt.sat.f32.f32 	%f20, %f19;
	mov.f32 	%f21, 0f4B400001;
	mov.f32 	%f22, 0f437C0000;
	fma.rm.f32 	%f23, %f20, %f22, %f21;
	add.f32 	%f24, %f23, 0fCB40007F;
	neg.f32 	%f25, %f24;
	fma.rn.f32 	%f26, %f18, 0f3FB8AA3B, %f25;
	fma.rn.f32 	%f27, %f18, 0f32A57060, %f26;
	mov.b32 	%r26, %f23;
	shl.b32 	%r27, %r26, 23;
	mov.b32 	%f28, %r27;
	ex2.approx.ftz.f32 	%f29, %f27;
	mul.f32 	%f30, %f29, %f28;
	add.s64 	%rd12, %rd2, %rd10;
	st.global.f32 	[%rd12], %f30;
	add.f32 	%f39, %f39, %f30;
	add.s32 	%r33, %r33, %r3;
	setp.lt.s32 	%p8, %r33, %r17;
	@%p8 bra 	$L__BB1_11;
$L__BB1_12:
	setp.lt.u32 	%p9, %r3, 2;
	add.s32 	%r12, %r4, %r22;
	st.shared.f32 	[%r12], %f39;
	barrier.sync 	0;
	@%p9 bra 	$L__BB1_17;
	mov.u32 	%r34, %r3;
$L__BB1_14:
	shr.u32 	%r14, %r34, 1;
	setp.ge.u32 	%p10, %r35, %r14;
	@%p10 bra 	$L__BB1_16;
	shl.b32 	%r29, %r14, 2;
	add.s32 	%r30, %r12, %r29;
	ld.shared.f32 	%f31, [%r30];
	ld.shared.f32 	%f32, [%r12];
	add.f32 	%f33, %f31, %f32;
	st.shared.f32 	[%r12], %f33;
$L__BB1_16:
	barrier.sync 	0;
	setp.gt.u32 	%p11, %r34, 3;
	mov.u32 	%r34, %r14;
	@%p11 bra 	$L__BB1_14;
$L__BB1_17:
	setp.ge.s32 	%p12, %r35, %r17;
	@%p12 bra 	$L__BB1_20;
	ld.shared.f32 	%f8, [%r4];
$L__BB1_19:
	mul.wide.s32 	%rd13, %r35, 4;
	add.s64 	%rd14, %rd2, %rd13;
	ld.global.f32 	%f34, [%rd14];
	div.rn.f32 	%f35, %f34, %f8;
	st.global.f32 	[%rd14], %f35;
	add.s32 	%r35, %r35, %r3;
	setp.lt.s32 	%p13, %r35, %r17;
	@%p13 bra 	$L__BB1_19;
$L__BB1_20:
	ret;

}
	// .globl	_Z28process_price_vectors_kernelPKfS0_Pfiii
.visible .entry _Z28process_price_vectors_kernelPKfS0_Pfiii(
	.param .u64 .ptr .align 1 _Z28process_price_vectors_kernelPKfS0_Pfiii_param_0,
	.param .u64 .ptr .align 1 _Z28process_price_vectors_kernelPKfS0_Pfiii_param_1,
	.param .u64 .ptr .align 1 _Z28process_price_vectors_kernelPKfS0_Pfiii_param_2,
	.param .u32 _Z28process_price_vectors_kernelPKfS0_Pfiii_param_3,
	.param .u32 _Z28process_price_vectors_kernelPKfS0_Pfiii_param_4,
	.param .u32 _Z28process_price_vectors_kernelPKfS0_Pfiii_param_5
)
{
	.reg .pred 	%p<9>;
	.reg .b32 	%r<29>;
	.reg .b32 	%f<30>;
	.reg .b64 	%rd<31>;

	ld.param.u64 	%rd11, [_Z28process_price_vectors_kernelPKfS0_Pfiii_param_0];
	ld.param.u64 	%rd12, [_Z28process_price_vectors_kernelPKfS0_Pfiii_param_1];
	ld.param.u64 	%rd10, [_Z28process_price_vectors_kernelPKfS0_Pfiii_param_2];
	ld.param.u32 	%r20, [_Z28process_price_vectors_kernelPKfS0_Pfiii_param_3];
	ld.param.u32 	%r18, [_Z28process_price_vectors_kernelPKfS0_Pfiii_param_4];
	ld.param.u32 	%r19, [_Z28process_price_vectors_kernelPKfS0_Pfiii_param_5];
	cvta.to.global.u64 	%rd1, %rd12;
	cvta.to.global.u64 	%rd2, %rd11;
	mov.u32 	%r1, %ctaid.x;
	mov.u32 	%r2, %tid.x;
	setp.ge.s32 	%p1, %r1, %r20;
	setp.ge.s32 	%p2, %r2, %r19;
	or.pred  	%p3, %p1, %p2;
	@%p3 bra 	$L__BB2_9;
	mul.lo.s32 	%r21, %r18, %r1;
	cvt.s64.s32 	%rd3, %r21;
	setp.lt.s32 	%p4, %r18, 1;
	mov.f32 	%f29, 0f00000000;
	@%p4 bra 	$L__BB2_8;
	and.b32  	%r3, %r18, 3;
	setp.lt.u32 	%p5, %r18, 4;
	mov.f32 	%f29, 0f00000000;
	mov.b32 	%r26, 0;
	@%p5 bra 	$L__BB2_5;
	and.b32  	%r26, %r18, 2147483644;
	neg.s32 	%r25, %r26;
	shl.b32 	%r6, %r19, 2;
	shl.b64 	%rd13, %rd3, 2;
	add.s64 	%rd14, %rd13, %rd2;
	add.s64 	%rd29, %rd14, 8;
	mov.f32 	%f29, 0f00000000;
	mul.wide.s32 	%rd17, %r19, 4;
	mov.u32 	%r24, %r2;
$L__BB2_4:
	.pragma "nounroll";
	ld.global.nc.f32 	%f12, [%rd29+-8];
	mul.wide.s32 	%rd15, %r24, 4;
	add.s64 	%rd16, %rd1, %rd15;
	ld.global.nc.f32 	%f13, [%rd16];
	fma.rn.f32 	%f14, %f12, %f13, %f29;
	ld.global.nc.f32 	%f15, [%rd29+-4];
	add.s64 	%rd18, %rd16, %rd17;
	ld.global.nc.f32 	%f16, [%rd18];
	fma.rn.f32 	%f17, %f15, %f16, %f14;
	ld.global.nc.f32 	%f18, [%rd29];
	add.s64 	%rd19, %rd18, %rd17;
	ld.global.nc.f32 	%f19, [%rd19];
	fma.rn.f32 	%f20, %f18, %f19, %f17;
	ld.global.nc.f32 	%f21, [%rd29+4];
	add.s64 	%rd20, %rd19, %rd17;
	ld.global.nc.f32 	%f22, [%rd20];
	fma.rn.f32 	%f29, %f21, %f22, %f20;
	add.s32 	%r25, %r25, 4;
	add.s32 	%r24, %r24, %r6;
	add.s64 	%rd29, %rd29, 16;
	setp.ne.s32 	%p6, %r25, 0;
	@%p6 bra 	$L__BB2_4;
$L__BB2_5:
	setp.eq.s32 	%p7, %r3, 0;
	@%p7 bra 	$L__BB2_8;
	mad.lo.s32 	%r28, %r26, %r19, %r2;
	cvt.u64.u32 	%rd21, %r26;
	add.s64 	%rd22, %rd3, %rd21;
	shl.b64 	%rd23, %rd22, 2;
	add.s64 	%rd30, %rd2, %rd23;
	neg.s32 	%r27, %r3;
$L__BB2_7:
	.pragma "nounroll";
	ld.global.nc.f32 	%f23, [%rd30];
	mul.wide.s32 	%rd24, %r28, 4;
	add.s64 	%rd25, %rd1, %rd24;
	ld.global.nc.f32 	%f24, [%rd25];
	fma.rn.f32 	%f29, %f23, %f24, %f29;
	add.s32 	%r28, %r28, %r19;
	add.s64 	%rd30, %rd30, 4;
	add.s32 	%r27, %r27, 1;
	setp.ne.s32 	%p8, %r27, 0;
	@%p8 bra 	$L__BB2_7;
$L__BB2_8:
	mad.lo.s32 	%r23, %r19, %r1, %r2;
	cvta.to.global.u64 	%rd26, %rd10;
	mul.wide.u32 	%rd27, %r23, 4;
	add.s64 	%rd28, %rd26, %rd27;
	st.global.f32 	[%rd28], %f29;
$L__BB2_9:
	ret;

}


// ===== COMPILED SASS (sm_100) =====

	.target	sm_100

	.elftype	@"ET_EXEC"


//--------------------- .note.nv.tkinfo           --------------------------
	.section	.note.nv.tkinfo,"",@"SHT_NOTE"
	.sectionflags	@"SHF_NOTE_NV_TKINFO"
	.tkinfo
        /*0018*/ 	.word	0x00000002
        /*0030*/ 	.string	""
        /*0030*/ 	.string	"ptxas"
        /*0030*/ 	.string	"Cuda compilation tools, release 13.0, V13.0.88"
        /*0030*/ 	.string	"Build cuda_13.0.r13.0/compiler.36424714_0"
        /*0030*/ 	.string	"-arch sm_100 -m 64 "



//--------------------- .note.nv.cuinfo           --------------------------
	.section	.note.nv.cuinfo,"",@"SHT_NOTE"
	.sectionflags	@"SHF_NOTE_NV_CUINFO"
        /*0018*/ 	.short	0x0002
        /*001a*/ 	.short	0x0064
        /*001c*/ 	.short	0x0082
	.zero		2


//--------------------- .nv.info                  --------------------------
	.section	.nv.info,"",@"SHT_CUDA_INFO"
	.align	4


	//----- nvinfo : EIATTR_REGCOUNT
	.align		4
        /*0000*/ 	.byte	0x04, 0x2f
        /*0002*/ 	.short	(.L_1 - .L_0)
	.align		4
.L_0:
        /*0004*/ 	.word	index@(_Z19batched_gemv_kernelPKfS0_Pfiii)
        /*0008*/ 	.word	0x00000020


	//----- nvinfo : EIATTR_FRAME_SIZE
	.align		4
.L_1:
        /*000c*/ 	.byte	0x04, 0x11
        /*000e*/ 	.short	(.L_3 - .L_2)
	.align		4
.L_2:
        /*0010*/ 	.word	index@(_Z19batched_gemv_kernelPKfS0_Pfiii)
        /*0014*/ 	.word	0x00000000


	//----- nvinfo : EIATTR_REGCOUNT
	.align		4
.L_3:
        /*0018*/ 	.byte	0x04, 0x2f
        /*001a*/ 	.short	(.L_5 - .L_4)
	.align		4
.L_4:
        /*001c*/ 	.word	index@(_Z22batched_softmax_kernelPKfPfii)
        /*0020*/ 	.word	0x00000014


	//----- nvinfo : EIATTR_FRAME_SIZE
	.align		4
.L_5:
        /*0024*/ 	.byte	0x04, 0x11
        /*0026*/ 	.short	(.L_7 - .L_6)
	.align		4
.L_6:
        /*0028*/ 	.word	index@($__internal_0_$__cuda_sm3x_div_rn_noftz_f32_slowpath)
        /*002c*/ 	.word	0x00000000


	//----- nvinfo : EIATTR_FRAME_SIZE
	.align		4
.L_7:
        /*0030*/ 	.byte	0x04, 0x11
        /*0032*/ 	.short	(.L_9 - .L_8)
	.align		4
.L_8:
        /*0034*/ 	.word	index@(_Z22batched_softmax_kernelPKfPfii)
        /*0038*/ 	.word	0x00000000


	//----- nvinfo : EIATTR_REGCOUNT
	.align		4
.L_9:
        /*003c*/ 	.byte	0x04, 0x2f
        /*003e*/ 	.short	(.L_11 - .L_10)
	.align		4
.L_10:
        /*0040*/ 	.word	index@(_Z28process_price_vectors_kernelPKfS0_Pfiii)
        /*0044*/ 	.word	0x00000017


	//----- nvinfo : EIATTR_FRAME_SIZE
	.align		4
.L_11:
        /*0048*/ 	.byte	0x04, 0x11
        /*004a*/ 	.short	(.L_13 - .L_12)
	.align		4
.L_12:
        /*004c*/ 	.word	index@(_Z28process_price_vectors_kernelPKfS0_Pfiii)
        /*0050*/ 	.word	0x00000000


	//----- nvinfo : EIATTR_MIN_STACK_SIZE
	.align		4
.L_13:
        /*0054*/ 	.byte	0x04, 0x12
        /*0056*/ 	.short	(.L_15 - .L_14)
	.align		4
.L_14:
        /*0058*/ 	.word	index@(_Z28process_price_vectors_kernelPKfS0_Pfiii)
        /*005c*/ 	.word	0x00000000


	//----- nvinfo : EIATTR_MIN_STACK_SIZE
	.align		4
.L_15:
        /*0060*/ 	.byte	0x04, 0x12
        /*0062*/ 	.short	(.L_17 - .L_16)
	.align		4
.L_16:
        /*0064*/ 	.word	index@(_Z22batched_softmax_kernelPKfPfii)
        /*0068*/ 	.word	0x00000000


	//----- nvinfo : EIATTR_MIN_STACK_SIZE
	.align		4
.L_17:
        /*006c*/ 	.byte	0x04, 0x12
        /*006e*/ 	.short	(.L_19 - .L_18)
	.align		4
.L_18:
        /*0070*/ 	.word	index@(_Z19batched_gemv_kernelPKfS0_Pfiii)
        /*0074*/ 	.word	0x00000000
.L_19:


//--------------------- .nv.compat                --------------------------
	.section	.nv.compat,"",@"SHT_CUDA_COMPAT_INFO"
	.align	4
        /*0000*/ 	.byte	0x02, 0x09, 0x00, 0x00, 0x02, 0x02, 0x01, 0x00, 0x02, 0x05, 0x05, 0x00, 0x03, 0x07, 0x01, 0x01
        /*0010*/ 	.byte	0x02, 0x03, 0x00, 0x00, 0x02, 0x06, 0x01, 0x00, 0x04, 0x0b, 0x08, 0x00, 0x01, 0x00, 0x00, 0x00
        /*0020*/ 	.byte	0x00, 0x00, 0x00, 0x00


//--------------------- .nv.info._Z28process_price_vectors_kernelPKfS0_Pfiii --------------------------
	.section	.nv.info._Z28process_price_vectors_kernelPKfS0_Pfiii,"",@"SHT_CUDA_INFO"
	.sectionflags	@""
	.align	4


	//----- nvinfo : EIATTR_CUDA_API_VERSION
	.align		4
        /*0000*/ 	.byte	0x04, 0x37
        /*0002*/ 	.short	(.L_21 - .L_20)
.L_20:
        /*0004*/ 	.word	0x00000082


	//----- nvinfo : EIATTR_KPARAM_INFO
	.align		4
.L_21:
        /*0008*/ 	.byte	0x04, 0x17
        /*000a*/ 	.short	(.L_23 - .L_22)
.L_22:
        /*000c*/ 	.word	0x00000000
        /*0010*/ 	.short	0x0005
        /*0012*/ 	.short	0x0020
        /*0014*/ 	.byte	0x00, 0xf0, 0x11, 0x00


	//----- nvinfo : EIATTR_KPARAM_INFO
	.align		4
.L_23:
        /*0018*/ 	.byte	0x04, 0x17
        /*001a*/ 	.short	(.L_25 - .L_24)
.L_24:
        /*001c*/ 	.word	0x00000000
        /*0020*/ 	.short	0x0004
        /*0022*/ 	.short	0x001c
        /*0024*/ 	.byte	0x00, 0xf0, 0x11, 0x00


	//----- nvinfo : EIATTR_KPARAM_INFO
	.align		4
.L_25:
        /*0028*/ 	.byte	0x04, 0x17
        /*002a*/ 	.short	(.L_27 - .L_26)
.L_26:
        /*002c*/ 	.word	0x00000000
        /*0030*/ 	.short	0x0003
        /*0032*/ 	.short	0x0018
        /*0034*/ 	.byte	0x00, 0xf0, 0x11, 0x00


	//----- nvinfo : EIATTR_KPARAM_INFO
	.align		4
.L_27:
        /*0038*/ 	.byte	0x04, 0x17
        /*003a*/ 	.short	(.L_29 - .L_28)
.L_28:
        /*003c*/ 	.word	0x00000000
        /*0040*/ 	.short	0x0002
        /*0042*/ 	.short	0x0010
        /*0044*/ 	.byte	0x00, 0xf5, 0x21, 0x00


	//----- nvinfo : EIATTR_KPARAM_INFO
	.align		4
.L_29:
        /*0048*/ 	.byte	0x04, 0x17
        /*004a*/ 	.short	(.L_31 - .L_30)
.L_30:
        /*004c*/ 	.word	0x00000000
        /*0050*/ 	.short	0x0001
        /*0052*/ 	.short	0x0008
        /*0054*/ 	.byte	0x00, 0xf5, 0x21, 0x00


	//----- nvinfo : EIATTR_KPARAM_INFO
	.align		4
.L_31:
        /*0058*/ 	.byte	0x04, 0x17
        /*005a*/ 	.short	(.L_33 - .L_32)
.L_32:
        /*005c*/ 	.word	0x00000000
        /*0060*/ 	.short	0x0000
        /*0062*/ 	.short	0x0000
        /*0064*/ 	.byte	0x00, 0xf5, 0x21, 0x00


	//----- nvinfo : EIATTR_SPARSE_MMA_MASK
	.align		4
.L_33:
        /*0068*/ 	.byte	0x03, 0x50
        /*006a*/ 	.short	0x0000


	//----- nvinfo : EIATTR_MAXREG_COUNT
	.align		4
        /*006c*/ 	.byte	0x03, 0x1b
        /*006e*/ 	.short	0x00ff


	//----- nvinfo : EIATTR_MERCURY_ISA_VERSION
	.align		4
        /*0070*/ 	.byte	0x03, 0x5f
        /*0072*/ 	.short	0x0101


	//----- nvinfo : EIATTR_VRC_CTA_INIT_COUNT
	.align		4
        /*0074*/ 	.byte	0x02, 0x4a
	.zero		1
	.zero		1


	//----- nvinfo : EIATTR_EXIT_INSTR_OFFSETS
	.align		4
        /*0078*/ 	.byte	0x04, 0x1c
        /*007a*/ 	.short	(.L_35 - .L_34)


	//   ....[0]....
.L_34:
        /*007c*/ 	.word	0x00000070


	//   ....[1]....
        /*0080*/ 	.word	0x00000520


	//----- nvinfo : EIATTR_CBANK_PARAM_SIZE
	.align		4
.L_35:
        /*0084*/ 	.byte	0x03, 0x19
        /*0086*/ 	.short	0x0024


	//----- nvinfo : EIATTR_PARAM_CBANK
	.align		4
        /*0088*/ 	.byte	0x04, 0x0a
        /*008a*/ 	.short	(.L_37 - .L_36)
	.align		4
.L_36:
        /*008c*/ 	.word	index@(.nv.constant0._Z28process_price_vectors_kernelPKfS0_Pfiii)
        /*0090*/ 	.short	0x0380
        /*0092*/ 	.short	0x0024


	//----- nvinfo : EIATTR_SW_WAR
	.align		4
.L_37:
        /*0094*/ 	.byte	0x04, 0x36
        /*0096*/ 	.short	(.L_39 - .L_38)
.L_38:
        /*0098*/ 	.word	0x00000008
.L_39:


//--------------------- .nv.info._Z22batched_softmax_kernelPKfPfii --------------------------
	.section	.nv.info._Z22batched_softmax_kernelPKfPfii,"",@"SHT_CUDA_INFO"
	.sectionflags	@""
	.align	4


	//----- nvinfo : EIATTR_CUDA_API_VERSION
	.align		4
        /*0000*/ 	.byte	0x04, 0x37
        /*0002*/ 	.short	(.L_41 - .L_40)
.L_40:
        /*0004*/ 	.word	0x00000082


	//----- nvinfo : EIATTR_KPARAM_INFO
	.align		4
.L_41:
        /*0008*/ 	.byte	0x04, 0x17
        /*000a*/ 	.short	(.L_43 - .L_42)
.L_42:
        /*000c*/ 	.word	0x00000000
        /*0010*/ 	.short	0x0003
        /*0012*/ 	.short	0x0014
        /*0014*/ 	.byte	0x00, 0xf0, 0x11, 0x00


	//----- nvinfo : EIATTR_KPARAM_INFO
	.align		4
.L_43:
        /*0018*/ 	.byte	0x04, 0x17
        /*001a*/ 	.short	(.L_45 - .L_44)
.L_44:
        /*001c*/ 	.word	0x00000000
        /*0020*/ 	.short	0x0002
        /*0022*/ 	.short	0x0010
        /*0024*/ 	.byte	0x00, 0xf0, 0x11, 0x00


	//----- nvinfo : EIATTR_KPARAM_INFO
	.align		4
.L_45:
        /*0028*/ 	.byte	0x04, 0x17
        /*002a*/ 	.short	(.L_47 - .L_46)
.L_46:
        /*002c*/ 	.word	0x00000000
        /*0030*/ 	.short	0x0001
        /*0032*/ 	.short	0x0008
        /*0034*/ 	.byte	0x00, 0xf5, 0x21, 0x00


	//----- nvinfo : EIATTR_KPARAM_INFO
	.align		4
.L_47:
        /*0038*/ 	.byte	0x04, 0x17
        /*003a*/ 	.short	(.L_49 - .L_48)
.L_48:
        /*003c*/ 	.word	0x00000000
        /*0040*/ 	.short	0x0000
        /*0042*/ 	.short	0x0000
        /*0044*/ 	.byte	0x00, 0xf5, 0x21, 0x00


	//----- nvinfo : EIATTR_SPARSE_MMA_MASK
	.align		4
.L_49:
        /*0048*/ 	.byte	0x03, 0x50
        /*004a*/ 	.short	0x0000


	//----- nvinfo : EIATTR_MAXREG_COUNT
	.align		4
        /*004c*/ 	.byte	0x03, 0x1b
        /*004e*/ 	.short	0x00ff


	//----- nvinfo : EIATTR_NUM_BARRIERS
	.align		4
        /*0050*/ 	.byte	0x02, 0x4c
        /*0052*/ 	.byte	0x01
	.zero		1


	//----- nvinfo : EIATTR_MERCURY_ISA_VERSION
	.align		4
        /*0054*/ 	.byte	0x03, 0x5f
        /*0056*/ 	.short	0x0101


	//----- nvinfo : EIATTR_COOP_GROUP_MASK_REGIDS
	.align		4
        /*0058*/ 	.byte	0x04, 0x29
        /*005a*/ 	.short	(.L_51 - .L_50)


	//   ....[0]....
.L_50:
        /*005c*/ 	.word	0xffffffff


	//   ....[1]....
        /*0060*/ 	.word	0xffffffff


	//   ....[2]....
        /*0064*/ 	.word	0xffffffff


	//   ....[3]....
        /*0068*/ 	.word	0xffffffff


	//----- nvinfo : EIATTR_COOP_GROUP_INSTR_OFFSETS
	.align		4
.L_51:
        /*006c*/ 	.byte	0x04, 0x28
        /*006e*/ 	.short	(.L_53 - .L_52)


	//   ....[0]....
.L_52:
        /*0070*/ 	.word	0x00000230


	//   ....[1]....
        /*0074*/ 	.word	0x000002e0


	//   ....[2]....
        /*0078*/ 	.word	0x00000520


	//   ....[3]....
        /*007c*/ 	.word	0x000005c0


	//----- nvinfo : EIATTR_VRC_CTA_INIT_COUNT
	.align		4
.L_53:
        /*0080*/ 	.byte	0x02, 0x4a
	.zero		1
	.zero		1


	//----- nvinfo : EIATTR_EXIT_INSTR_OFFSETS
	.align		4
        /*0084*/ 	.byte	0x04, 0x1c
        /*0086*/ 	.short	(.L_55 - .L_54)


	//   ....[0]....
.L_54:
        /*0088*/ 	.word	0x00000040


	//   ....[1]....
        /*008c*/ 	.word	0x00000620


	//   ....[2]....
        /*0090*/ 	.word	0x00000780


	//----- nvinfo : EIATTR_CRS_STACK_SIZE
	.align		4
.L_55:
        /*0094*/ 	.byte	0x04, 0x1e
        /*0096*/ 	.short	(.L_57 - .L_56)
.L_56:
        /*0098*/ 	.word	0x00000000


	//----- nvinfo : EIATTR_CBANK_PARAM_SIZE
	.align		4
.L_57:
        /*009c*/ 	.byte	0x03, 0x19
        /*009e*/ 	.short	0x0018


	//----- nvinfo : EIATTR_PARAM_CBANK
	.align		4
        /*00a0*/ 	.byte	0x04, 0x0a
        /*00a2*/ 	.short	(.L_59 - .L_58)
	.align		4
.L_58:
        /*00a4*/ 	.word	index@(.nv.constant0._Z22batched_softmax_kernelPKfPfii)
        /*00a8*/ 	.short	0x0380
        /*00aa*/ 	.short	0x0018


	//----- nvinfo : EIATTR_SW_WAR
	.align		4
.L_59:
        /*00ac*/ 	.byte	0x04, 0x36
        /*00ae*/ 	.short	(.L_61 - .L_60)
.L_60:
        /*00b0*/ 	.word	0x00000008
.L_61:


//--------------------- .nv.info._Z19batched_gemv_kernelPKfS0_Pfiii --------------------------
	.section	.nv.info._Z19batched_gemv_kernelPKfS0_Pfiii,"",@"SHT_CUDA_INFO"
	.sectionflags	@""
	.align	4


	//----- nvinfo : EIATTR_CUDA_API_VERSION
	.align		4
        /*0000*/ 	.byte	0x04, 0x37
        /*0002*/ 	.short	(.L_63 - .L_62)
.L_62:
        /*0004*/ 	.word	0x00000082


	//----- nvinfo : EIATTR_KPARAM_INFO
	.align		4
.L_63:
        /*0008*/ 	.byte	0x04, 0x17
        /*000a*/ 	.short	(.L_65 - .L_64)
.L_64:
        /*000c*/ 	.word	0x00000000
        /*0010*/ 	.short	0x0005
        /*0012*/ 	.short	0x0020
        /*0014*/ 	.byte	0x00, 0xf0, 0x11, 0x00


	//----- nvinfo : EIATTR_KPARAM_INFO
	.align		4
.L_65:
        /*0018*/ 	.byte	0x04, 0x17
        /*001a*/ 	.short	(.L_67 - .L_66)
.L_66:
        /*001c*/ 	.word	0x00000000
        /*0020*/ 	.short	0x0004
        /*0022*/ 	.short	0x001c
        /*0024*/ 	.byte	0x00, 0xf0, 0x11, 0x00


	//----- nvinfo : EIATTR_KPARAM_INFO
	.align		4
.L_67:
        /*0028*/ 	.byte	0x04, 0x17
        /*002a*/ 	.short	(.L_69 - .L_68)
.L_68:
        /*002c*/ 	.word	0x00000000
        /*0030*/ 	.short	0x0003
        /*0032*/ 	.short	0x0018
        /*0034*/ 	.byte	0x00, 0xf0, 0x11, 0x00


	//----- nvinfo : EIATTR_KPARAM_INFO
	.align		4
.L_69:
        /*0038*/ 	.byte	0x04, 0x17
        /*003a*/ 	.short	(.L_71 - .L_70)
.L_70:
        /*003c*/ 	.word	0x00000000
        /*0040*/ 	.short	0x0002
        /*0042*/ 	.short	0x0010
        /*0044*/ 	.byte	0x00, 0xf5, 0x21, 0x00


	//----- nvinfo : EIATTR_KPARAM_INFO
	.align		4
.L_71:
        /*0048*/ 	.byte	0x04, 0x17
        /*004a*/ 	.short	(.L_73 - .L_72)
.L_72:
        /*004c*/ 	.word	0x00000000
        /*0050*/ 	.short	0x0001
        /*0052*/ 	.short	0x0008
        /*0054*/ 	.byte	0x00, 0xf5, 0x21, 0x00


	//----- nvinfo : EIATTR_KPARAM_INFO
	.align		4
.L_73:
        /*0058*/ 	.byte	0x04, 0x17
        /*005a*/ 	.short	(.L_75 - .L_74)
.L_74:
        /*005c*/ 	.word	0x00000000
        /*0060*/ 	.short	0x0000
        /*0062*/ 	.short	0x0000
        /*0064*/ 	.byte	0x00, 0xf5, 0x21, 0x00


	//----- nvinfo : EIATTR_SPARSE_MMA_MASK
	.align		4
.L_75:
        /*0068*/ 	.byte	0x03, 0x50
        /*006a*/ 	.short	0x0000


	//----- nvinfo : EIATTR_MAXREG_COUNT
	.align		4
        /*006c*/ 	.byte	0x03, 0x1b
        /*006e*/ 	.short	0x00ff


	//----- nvinfo : EIATTR_NUM_BARRIERS
	.align		4
        /*0070*/ 	.byte	0x02, 0x4c
        /*0072*/ 	.byte	0x01
	.zero		1


	//----- nvinfo : EIATTR_MERCURY_ISA_VERSION
	.align		4
        /*0074*/ 	.byte	0x03, 0x5f
        /*0076*/ 	.short	0x0101


	//----- nvinfo : EIATTR_COOP_GROUP_MASK_REGIDS
	.align		4
        /*0078*/ 	.byte	0x04, 0x29
        /*007a*/ 	.short	(.L_77 - .L_76)


	//   ....[0]....
.L_76:
        /*007c*/ 	.word	0xffffffff


	//----- nvinfo : EIATTR_COOP_GROUP_INSTR_OFFSETS
	.align		4
.L_77:
        /*0080*/ 	.byte	0x04, 0x28
        /*0082*/ 	.short	(.L_79 - .L_78)


	//   ....[0]....
.L_78:
        /*0084*/ 	.word	0x00000190


	//----- nvinfo : EIATTR_VRC_CTA_INIT_COUNT
	.align		4
.L_79:
        /*0088*/ 	.byte	0x02, 0x4a
	.zero		1
	.zero		1


	//----- nvinfo : EIATTR_EXIT_INSTR_OFFSETS
	.align		4
        /*008c*/ 	.byte	0x04, 0x1c
        /*008e*/ 	.short	(.L_81 - .L_80)


	//   ....[0]....
.L_80:
        /*0090*/ 	.word	0x00000070


	//   ....[1]....
        /*0094*/ 	.word	0x00000880


	//----- nvinfo : EIATTR_CBANK_PARAM_SIZE
	.align		4
.L_81:
        /*0098*/ 	.byte	0x03, 0x19
        /*009a*/ 	.short	0x0024


	//----- nvinfo : EIATTR_PARAM_CBANK
	.align		4
        /*009c*/ 	.byte	0x04, 0x0a
        /*009e*/ 	.short	(.L_83 - .L_82)
	.align		4
.L_82:
        /*00a0*/ 	.word	index@(.nv.constant0._Z19batched_gemv_kernelPKfS0_Pfiii)
        /*00a4*/ 	.short	0x0380
        /*00a6*/ 	.short	0x0024


	//----- nvinfo : EIATTR_SW_WAR
	.align		4
.L_83:
        /*00a8*/ 	.byte	0x04, 0x36
        /*00aa*/ 	.short	(.L_85 - .L_84)
.L_84:
        /*00ac*/ 	.word	0x00000008
.L_85:


//--------------------- .nv.callgraph             --------------------------
	.section	.nv.callgraph,"",@"SHT_CUDA_CALLGRAPH"
	.align	4
	.sectionentsize	8
	.align		4
        /*0000*/ 	.word	0x00000000
	.align		4
        /*0004*/ 	.word	0xffffffff
	.align		4
        /*0008*/ 	.word	0x00000000
	.align		4
        /*000c*/ 	.word	0xfffffffe
	.align		4
        /*0010*/ 	.word	0x00000000
	.align		4
        /*0014*/ 	.word	0xfffffffd
	.align		4
        /*0018*/ 	.word	0x00000000
	.align		4
        /*001c*/ 	.word	0xfffffffc


//--------------------- .text._Z28process_price_vectors_kernelPKfS0_Pfiii --------------------------
	.section	.text._Z28process_price_vectors_kernelPKfS0_Pfiii,"ax",@progbits
	.align	128
        .global         _Z28process_price_vectors_kernelPKfS0_Pfiii
        .type           _Z28process_price_vectors_kernelPKfS0_Pfiii,@function
        .size           _Z28process_price_vectors_kernelPKfS0_Pfiii,(.L_x_36 - _Z28process_price_vectors_kernelPKfS0_Pfiii)
        .other          _Z28process_price_vectors_kernelPKfS0_Pfiii,@"STO_CUDA_ENTRY STV_DEFAULT"
_Z28process_price_vectors_kernelPKfS0_Pfiii:
.text._Z28process_price_vectors_kernelPKfS0_Pfiii:
[----:B------:R-:W-:Y:S01]  /*0000*/  LDC R1, c[0x0][0x37c] ;  /* 0x0000df00ff017b82 */ /* 0x000fe20000000800 */
[----:B------:R-:W0:Y:S07]  /*0010*/  S2R R2, SR_TID.X ;  /* 0x0000000000027919 */ /* 0x000e2e0000002100 */
[----:B------:R-:W0:Y:S08]  /*0020*/  LDC R3, c[0x0][0x3a0] ;  /* 0x0000e800ff037b82 */ /* 0x000e300000000800 */
[----:B------:R-:W1:Y:S08]  /*0030*/  S2UR UR12, SR_CTAID.X ;  /* 0x00000000000c79c3 */ /* 0x000e700000002500 */
[----:B------:R-:W1:Y:S01]  /*0040*/  LDC R0, c[0x0][0x398] ;  /* 0x0000e600ff007b82 */ /* 0x000e620000000800 */
[----:B0-----:R-:W-:-:S04]  /*0050*/  ISETP.GE.AND P0, PT, R2, R3, PT ;  /* 0x000000030200720c */ /* 0x001fc80003f06270 */
[----:B-1----:R-:W-:-:S13]  /*0060*/  ISETP.LE.OR P0, PT, R0, UR12, P0 ;  /* 0x0000000c00007c0c */ /* 0x002fda0008703670 */
[----:B------:R-:W-:Y:S05]  /*0070*/  @P0 EXIT ;  /* 0x000000000000094d */ /* 0x000fea0003800000 */
[----:B------:R-:W0:Y:S01]  /*0080*/  LDCU UR10, c[0x0][0x39c] ;  /* 0x00007380ff0a77ac */ /* 0x000e220008000800 */
[----:B------:R-:W-:Y:S01]  /*0090*/  HFMA2 R0, -RZ, RZ, 0, 0 ;  /* 0x00000000ff007431 */ /* 0x000fe200000001ff */
[----:B------:R-:W1:Y:S01]  /*00a0*/  LDCU.64 UR14, c[0x0][0x358] ;  /* 0x00006b00ff0e77ac */ /* 0x000e620008000a00 */
[----:B0-----:R-:W-:-:S09]  /*00b0*/  UISETP.GE.AND UP0, UPT, UR10, 0x1, UPT ;  /* 0x000000010a00788c */ /* 0x001fd2000bf06270 */
[----:B-1----:R-:W-:Y:S05]  /*00c0*/  BRA.U !UP0, `(.L_x_0) ;  /* 0x0000000508047547 */ /* 0x002fea000b800000 */
[----:B------:R-:W-:Y:S01]  /*00d0*/  UISETP.GE.U32.AND UP1, UPT, UR10, 0x4, UPT ;  /* 0x000000040a00788c */ /* 0x000fe2000bf26070 */
[----:B------:R-:W-:Y:S01]  /*00e0*/  MOV R0, RZ ;  /* 0x000000ff00007202 */ /* 0x000fe20000000f00 */
[----:B------:R-:W-:Y:S02]  /*00f0*/  ULOP3.LUT UR6, UR10, 0x3, URZ, 0xc0, !UPT ;  /* 0x000000030a067892 */ /* 0x000fe4000f8ec0ff */
[----:B------:R-:W-:Y:S02]  /*0100*/  UIMAD UR5, UR12, UR10, URZ ;  /* 0x0000000a0c0572a4 */ /* 0x000fe4000f8e02ff */
[----:B------:R-:W-:Y:S01]  /*0110*/  UISETP.NE.AND UP0, UPT, UR6, URZ, UPT ;  /* 0x000000ff0600728c */ /* 0x000fe2000bf05270 */
[----:B------:R-:W-:Y:S01]  /*0120*/  UMOV UR4, URZ ;  /* 0x000000ff00047c82 */ /* 0x000fe20008000000 */
[----:B------:R-:W-:Y:S01]  /*0130*/  USHF.R.S32.HI UR7, URZ, 0x1f, UR5 ;  /* 0x0000001fff077899 */ /* 0x000fe20008011405 */
[----:B------:R-:W-:Y:S11]  /*0140*/  BRA.U !UP1, `(.L_x_1) ;  /* 0x0000000109907547 */ /* 0x000ff6000b800000 */
[----:B------:R-:W0:Y:S01]  /*0150*/  LDCU.64 UR8, c[0x0][0x380] ;  /* 0x00007000ff0877ac */ /* 0x000e220008000a00 */
[----:B------:R-:W-:Y:S02]  /*0160*/  MOV R0, RZ ;  /* 0x000000ff00007202 */ /* 0x000fe40000000f00 */
[----:B------:R-:W-:Y:S01]  /*0170*/  MOV R14, R2 ;  /* 0x00000002000e7202 */ /* 0x000fe20000000f00 */
[----:B------:R-:W-:-:S04]  /*0180*/  ULOP3.LUT UR4, UR10, 0x7ffffffc, URZ, 0xc0, !UPT ;  /* 0x7ffffffc0a047892 */ /* 0x000fc8000f8ec0ff */
[----:B------:R-:W-:Y:S02]  /*0190*/  UIADD3 UR10, UPT, UPT, -UR4, URZ, URZ ;  /* 0x000000ff040a7290 */ /* 0x000fe4000fffe1ff */
[----:B0-----:R-:W-:-:S04]  /*01a0*/  ULEA UR8, UP1, UR5, UR8, 0x2 ;  /* 0x0000000805087291 */ /* 0x001fc8000f8210ff */
[----:B------:R-:W-:Y:S02]  /*01b0*/  ULEA.HI.X UR9, UR5, UR9, UR7, 0x2, UP1 ;  /* 0x0000000905097291 */ /* 0x000fe400088f1407 */
[----:B------:R-:W-:-:S04]  /*01c0*/  UIADD3 UR8, UP1, UPT, UR8, 0x8, URZ ;  /* 0x0000000808087890 */ /* 0x000fc8000ff3e0ff */
[----:B------:R-:W-:Y:S02]  /*01d0*/  UIADD3.X UR9, UPT, UPT, URZ, UR9, URZ, UP1, !UPT ;  /* 0x00000009ff097290 */ /* 0x000fe40008ffe4ff */
[----:B------:R-:W-:-:S04]  /*01e0*/  MOV R16, UR8 ;  /* 0x0000000800107c02 */ /* 0x000fc80008000f00 */
[----:B------:R-:W-:-:S07]  /*01f0*/  MOV R17, UR9 ;  /* 0x0000000900117c02 */ /* 0x000fce0008000f00 */
.L_x_2:
[----:B------:R-:W0:Y:S01]  /*0200*/  LDC.64 R6, c[0x0][0x388] ;  /* 0x0000e200ff067b82 */ /* 0x000e220000000a00 */
[----:B------:R-:W-:Y:S02]  /*0210*/  MOV R4, R16 ;  /* 0x0000001000047202 */ /* 0x000fe40000000f00 */
[----:B------:R-:W-:-:S05]  /*0220*/  MOV R5, R17 ;  /* 0x0000001100057202 */ /* 0x000fca0000000f00 */
[----:B------:R-:W2:Y:S04]  /*0230*/  LDG.E.CONSTANT R15, desc[UR14][R4.64+-0x8] ;  /* 0xfffff80e040f7981 */ /* 0x000ea8000c1e9900 */
[----:B------:R-:W3:Y:S04]  /*0240*/  LDG.E.CONSTANT R16, desc[UR14][R4.64+-0x4] ;  /* 0xfffffc0e04107981 */ /* 0x000ee8000c1e9900 */
[----:B------:R-:W4:Y:S04]  /*0250*/  LDG.E.CONSTANT R18, desc[UR14][R4.64] ;  /* 0x0000000e04127981 */ /* 0x000f28000c1e9900 */
[----:B------:R-:W5:Y:S01]  /*0260*/  LDG.E.CONSTANT R20, desc[UR14][R4.64+0x4] ;  /* 0x0000040e04147981 */ /* 0x000f62000c1e9900 */
[----:B0-----:R-:W-:-:S04]  /*0270*/  IMAD.WIDE R6, R14, 0x4, R6 ;  /* 0x000000040e067825 */ /* 0x001fc800078e0206 */
[C---:B------:R-:W-:Y:S02]  /*0280*/  IMAD.WIDE R8, R3.reuse, 0x4, R6 ;  /* 0x0000000403087825 */ /* 0x040fe400078e0206 */
[----:B------:R-:W2:Y:S02]  /*0290*/  LDG.E.CONSTANT R6, desc[UR14][R6.64] ;  /* 0x0000000e06067981 */ /* 0x000ea4000c1e9900 */
[C---:B------:R-:W-:Y:S02]  /*02a0*/  IMAD.WIDE R10, R3.reuse, 0x4, R8 ;  /* 0x00000004030a7825 */ /* 0x040fe400078e0208 */
[----:B------:R-:W3:Y:S02]  /*02b0*/  LDG.E.CONSTANT R8, desc[UR14][R8.64] ;  /* 0x0000000e08087981 */ /* 0x000ee4000c1e9900 */
[----:B------:R-:W-:Y:S02]  /*02c0*/  IMAD.WIDE R12, R3, 0x4, R10 ;  /* 0x00000004030c7825 */ /* 0x000fe400078e020a */
[----:B------:R-:W4:Y:S04]  /*02d0*/  LDG.E.CONSTANT R10, desc[UR14][R10.64] ;  /* 0x0000000e0a0a7981 */ /* 0x000f28000c1e9900 */
[----:B------:R-:W5:Y:S01]  /*02e0*/  LDG.E.CONSTANT R12, desc[UR14][R12.64] ;  /* 0x0000000e0c0c7981 */ /* 0x000f62000c1e9900 */
[----:B------:R-:W-:-:S04]  /*02f0*/  UIADD3 UR10, UPT, UPT, UR10, 0x4, URZ ;  /* 0x000000040a0a7890 */ /* 0x000fc8000fffe0ff */
[----:B------:R-:W-:Y:S01]  /*0300*/  UISETP.NE.AND UP1, UPT, UR10, URZ, UPT ;  /* 0x000000ff0a00728c */ /* 0x000fe2000bf25270 */
[----:B------:R-:W-:Y:S01]  /*0310*/  LEA R14, R3, R14, 0x2 ;  /* 0x0000000e030e7211 */ /* 0x000fe200078e10ff */
[----:B--2---:R-:W-:-:S04]  /*0320*/  FFMA R15, R15, R6, R0 ;  /* 0x000000060f0f7223 */ /* 0x004fc80000000000 */
[----:B---3--:R-:W-:Y:S01]  /*0330*/  FFMA R15, R16, R8, R15 ;  /* 0x00000008100f7223 */ /* 0x008fe2000000000f */
[----:B------:R-:W-:-:S03]  /*0340*/  IADD3 R16, P0, PT, R4, 0x10, RZ ;  /* 0x0000001004107810 */ /* 0x000fc60007f1e0ff */
[----:B----4-:R-:W-:Y:S01]  /*0350*/  FFMA R15, R18, R10, R15 ;  /* 0x0000000a120f7223 */ /* 0x010fe2000000000f */
[----:B------:R-:W-:-:S03]  /*0360*/  IADD3.X R17, PT, PT, RZ, R5, RZ, P0, !PT ;  /* 0x00000005ff117210 */ /* 0x000fc600007fe4ff */
[----:B-----5:R-:W-:Y:S01]  /*0370*/  FFMA R0, R20, R12, R15 ;  /* 0x0000000c14007223 */ /* 0x020fe2000000000f */
[----:B------:R-:W-:Y:S06]  /*0380*/  BRA.U UP1, `(.L_x_2) ;  /* 0xfffffffd019c7547 */ /* 0x000fec000b83ffff */
.L_x_1:
[----:B------:R-:W-:Y:S05]  /*0390*/  BRA.U !UP0, `(.L_x_0) ;  /* 0x0000000108507547 */ /* 0x000fea000b800000 */
[----:B------:R-:W0:Y:S01]  /*03a0*/  LDC.64 R8, c[0x0][0x388] ;  /* 0x0000e200ff087b82 */ /* 0x000e220000000a00 */
[----:B------:R-:W1:Y:S01]  /*03b0*/  LDCU.64 UR10, c[0x0][0x380] ;  /* 0x00007000ff0a77ac */ /* 0x000e620008000a00 */
[----:B------:R-:W-:Y:S01]  /*03c0*/  IMAD R10, R3, UR4, R2 ;  /* 0x00000004030a7c24 */ /* 0x000fe2000f8e0202 */
[----:B------:R-:W-:Y:S02]  /*03d0*/  UIADD3 UR8, UP0, UPT, UR5, UR4, URZ ;  /* 0x0000000405087290 */ /* 0x000fe4000ff1e0ff */
[----:B------:R-:W-:Y:S02]  /*03e0*/  UIADD3 UR6, UPT, UPT, -UR6, URZ, URZ ;  /* 0x000000ff06067290 */ /* 0x000fe4000fffe1ff */
[----:B------:R-:W-:Y:S02]  /*03f0*/  UIADD3.X UR7, UPT, UPT, URZ, UR7, URZ, UP0, !UPT ;  /* 0x00000007ff077290 */ /* 0x000fe400087fe4ff */
[----:B-1----:R-:W-:-:S04]  /*0400*/  ULEA UR5, UP0, UR8, UR10, 0x2 ;  /* 0x0000000a08057291 */ /* 0x002fc8000f8010ff */
[----:B------:R-:W-:-:S12]  /*0410*/  ULEA.HI.X UR7, UR8, UR11, UR7, 0x2, UP0 ;  /* 0x0000000b08077291 */ /* 0x000fd800080f1407 */
.L_x_3:
[----:B0-----:R-:W-:Y:S01]  /*0420*/  IMAD.WIDE R4, R10, 0x4, R8 ;  /* 0x000000040a047825 */ /* 0x001fe200078e0208 */
[----:B------:R-:W-:Y:S02]  /*0430*/  MOV R7, UR7 ;  /* 0x0000000700077c02 */ /* 0x000fe40008000f00 */
[----:B------:R-:W-:-:S03]  /*0440*/  MOV R6, UR5 ;  /* 0x0000000500067c02 */ /* 0x000fc60008000f00 */
[----:B------:R-:W2:Y:S04]  /*0450*/  LDG.E.CONSTANT R4, desc[UR14][R4.64] ;  /* 0x0000000e04047981 */ /* 0x000ea8000c1e9900 */
[----:B------:R-:W2:Y:S01]  /*0460*/  LDG.E.CONSTANT R7, desc[UR14][R6.64] ;  /* 0x0000000e06077981 */ /* 0x000ea2000c1e9900 */
[----:B------:R-:W-:Y:S01]  /*0470*/  UIADD3 UR5, UP0, UPT, UR5, 0x4, URZ ;  /* 0x0000000405057890 */ /* 0x000fe2000ff1e0ff */
[----:B------:R-:W-:Y:S01]  /*0480*/  IADD3 R10, PT, PT, R10, R3, RZ ;  /* 0x000000030a0a7210 */ /* 0x000fe20007ffe0ff */
[----:B------:R-:W-:Y:S02]  /*0490*/  UIADD3 UR6, UPT, UPT, UR6, 0x1, URZ ;  /* 0x0000000106067890 */ /* 0x000fe4000fffe0ff */
[----:B------:R-:W-:Y:S02]  /*04a0*/  UIADD3.X UR7, UPT, UPT, URZ, UR7, URZ, UP0, !UPT ;  /* 0x00000007ff077290 */ /* 0x000fe400087fe4ff */
[----:B------:R-:W-:Y:S01]  /*04b0*/  UISETP.NE.AND UP0, UPT, UR6, URZ, UPT ;  /* 0x000000ff0600728c */ /* 0x000fe2000bf05270 */
[----:B--2---:R-:W-:-:S08]  /*04c0*/  FFMA R0, R7, R4, R0 ;  /* 0x0000000407007223 */ /* 0x004fd00000000000 */
[----:B------:R-:W-:Y:S05]  /*04d0*/  BRA.U UP0, `(.L_x_3) ;  /* 0xfffffffd00d07547 */ /* 0x000fea000b83ffff */
.L_x_0:
[----:B------:R-:W0:Y:S01]  /*04e0*/  LDC.64 R4, c[0x0][0x390] ;  /* 0x0000e400ff047b82 */ /* 0x000e220000000a00 */
[----:B------:R-:W-:-:S04]  /*04f0*/  IMAD R3, R3, UR12, R2 ;  /* 0x0000000c03037c24 */ /* 0x000fc8000f8e0202 */
[----:B0-----:R-:W-:-:S05]  /*0500*/  IMAD.WIDE.U32 R2, R3, 0x4, R4 ;  /* 0x0000000403027825 */ /* 0x001fca00078e0004 */
[----:B------:R-:W-:Y:S01]  /*0510*/  STG.E desc[UR14][R2.64], R0 ;  /* 0x0000000002007986 */ /* 0x000fe2000c10190e */
[----:B------:R-:W-:Y:S05]  /*0520*/  EXIT ;  /* 0x000000000000794d */ /* 0x000fea0003800000 */
.L_x_4:
[----:B------:R-:W-:-:S00]  /*0530*/  BRA `(.L_x_4) ;  /* 0xfffffffc00fc7947 */ /* 0x000fc0000383ffff */
[----:B------:R-:W-:-:S00]  /*0540*/  NOP ;  /* 0x0000000000007918 */ /* 0x000fc00000000000 */
        /* <DEDUP_REMOVED lines=11> */
.L_x_36:


//--------------------- .text._Z22batched_softmax_kernelPKfPfii --------------------------
	.section	.text._Z22batched_softmax_kernelPKfPfii,"ax",@progbits
	.align	128
        .global         _Z22batched_softmax_kernelPKfPfii
        .type           _Z22batched_softmax_kernelPKfPfii,@function
        .size           _Z22batched_softmax_kernelPKfPfii,(.L_x_35 - _Z22batched_softmax_kernelPKfPfii)
        .other          _Z22batched_softmax_kernelPKfPfii,@"STO_CUDA_ENTRY STV_DEFAULT"
_Z22batched_softmax_kernelPKfPfii:
.text._Z22batched_softmax_kernelPKfPfii:
[----:B------:R-:W-:Y:S08]  /*0000*/  LDC R1, c[0x0][0x37c] ;  /* 0x0000df00ff017b82 */ /* 0x000ff00000000800 */
[----:B------:R-:W0:Y:S08]  /*0010*/  S2UR UR6, SR_CTAID.X ;  /* 0x00000000000679c3 */ /* 0x000e300000002500 */
[----:B------:R-:W0:Y:S02]  /*0020*/  LDC R0, c[0x0][0x390] ;  /* 0x0000e400ff007b82 */ /* 0x000e240000000800 */
[----:B0-----:R-:W-:-:S13]  /*0030*/  ISETP.LE.AND P0, PT, R0, UR6, PT ;  /* 0x0000000600007c0c */ /* 0x001fda000bf03270 */
[----:B------:R-:W-:Y:S05]  /*0040*/  @P0 EXIT ;  /* 0x000000000000094d */ /* 0x000fea0003800000 */
[----:B------:R-:W0:Y:S01]  /*0050*/  S2R R7, SR_TID.X ;  /* 0x0000000000077919 */ /* 0x000e220000002100 */
[----:B------:R-:W1:Y:S01]  /*0060*/  LDC R6, c[0x0][0x394] ;  /* 0x0000e500ff067b82 */ /* 0x000e620000000800 */
[----:B------:R-:W2:Y:S01]  /*0070*/  LDCU UR7, c[0x0][0x360] ;  /* 0x00006c00ff0777ac */ /* 0x000ea20008000800 */
[----:B------:R-:W-:Y:S01]  /*0080*/  BSSY.RECONVERGENT B0, `(.L_x_5) ;  /* 0x0000017000007945 */ /* 0x000fe20003800200 */
[----:B------:R-:W-:Y:S01]  /*0090*/  IMAD.MOV.U32 R0, RZ, RZ, -0x800000 ;  /* 0xff800000ff007424 */ /* 0x000fe200078e00ff */
[----:B------:R-:W-:Y:S01]  /*00a0*/  UMOV UR4, 0x400 ;  /* 0x0000040000047882 */ /* 0x000fe20000000000 */
[----:B------:R-:W3:Y:S03]  /*00b0*/  LDCU UR10, c[0x0][0x394] ;  /* 0x00007280ff0a77ac */ /* 0x000ee60008000800 */
[----:B------:R-:W4:Y:S01]  /*00c0*/  S2UR UR5, SR_CgaCtaId ;  /* 0x00000000000579c3 */ /* 0x000f220000008800 */
[----:B------:R-:W0:Y:S07]  /*00d0*/  LDCU.64 UR8, c[0x0][0x358] ;  /* 0x00006b00ff0877ac */ /* 0x000e2e0008000a00 */
[----:B------:R-:W5:Y:S08]  /*00e0*/  LDC.64 R2, c[0x0][0x380] ;  /* 0x0000e000ff027b82 */ /* 0x000f700000000a00 */
[----:B------:R-:W3:Y:S01]  /*00f0*/  LDC.64 R8, c[0x0][0x388] ;  /* 0x0000e200ff087b82 */ /* 0x000ee20000000a00 */
[----:B-1----:R-:W-:Y:S01]  /*0100*/  IMAD R11, R6, UR6, RZ ;  /* 0x00000006060b7c24 */ /* 0x002fe2000f8e02ff */
[----:B0-----:R-:W-:Y:S01]  /*0110*/  ISETP.GE.AND P0, PT, R7, R6, PT ;  /* 0x000000060700720c */ /* 0x001fe20003f06270 */
[----:B----4-:R-:W-:-:S04]  /*0120*/  ULEA UR4, UR5, UR4, 0x18 ;  /* 0x0000000405047291 */ /* 0x010fc8000f8ec0ff */
[----:B--2---:R-:W-:Y:S02]  /*0130*/  ULEA UR6, UR7, UR4, 0x2 ;  /* 0x0000000407067291 */ /* 0x004fe4000f8e10ff */
[----:B------:R-:W-:Y:S01]  /*0140*/  LEA R15, R7, UR4, 0x2 ;  /* 0x00000004070f7c11 */ /* 0x000fe2000f8e10ff */
[----:B-----5:R-:W-:-:S05]  /*0150*/  IMAD.WIDE R2, R11, 0x4, R2 ;  /* 0x000000040b027825 */ /* 0x020fca00078e0202 */
[----:B------:R-:W-:Y:S05]  /*0160*/  @P0 BRA `(.L_x_6) ;  /* 0x0000000000200947 */ /* 0x000fea0003800000 */
[----:B------:R-:W-:Y:S02]  /*0170*/  IMAD.MOV.U32 R0, RZ, RZ, -0x800000 ;  /* 0xff800000ff007424 */ /* 0x000fe400078e00ff */
[----:B------:R-:W-:-:S07]  /*0180*/  IMAD.MOV.U32 R13, RZ, RZ, R7 ;  /* 0x000000ffff0d7224 */ /* 0x000fce00078e0007 */
.L_x_7:
[----:B------:R-:W-:-:S06]  /*0190*/  IMAD.WIDE R4, R13, 0x4, R2 ;  /* 0x000000040d047825 */ /* 0x000fcc00078e0202 */
[----:B------:R-:W2:Y:S01]  /*01a0*/  LDG.E.CONSTANT R5, desc[UR8][R4.64] ;  /* 0x0000000804057981 */ /* 0x000ea2000c1e9900 */
[----:B------:R-:W-:-:S05]  /*01b0*/  VIADD R13, R13, UR7 ;  /* 0x000000070d0d7c36 */ /* 0x000fca0008000000 */
[----:B------:R-:W-:Y:S02]  /*01c0*/  ISETP.GE.AND P0, PT, R13, R6, PT ;  /* 0x000000060d00720c */ /* 0x000fe40003f06270 */
[----:B--2---:R-:W-:-:S11]  /*01d0*/  FMNMX R0, R5, R0, !PT ;  /* 0x0000000005007209 */ /* 0x004fd60007800000 */
[----:B------:R-:W-:Y:S05]  /*01e0*/  @!P0 BRA `(.L_x_7) ;  /* 0xfffffffc00e88947 */ /* 0x000fea000383ffff */
.L_x_6:
[----:B---3--:R-:W-:Y:S05]  /*01f0*/  BSYNC.RECONVERGENT B0 ;  /* 0x0000000000007941 */ /* 0x008fea0003800200 */
.L_x_5:
[----:B------:R0:W-:Y:S01]  /*0200*/  STS [R15], R0 ;  /* 0x000000000f007388 */ /* 0x0001e20000000800 */
[----:B------:R-:W-:Y:S01]  /*0210*/  UISETP.GE.U32.AND UP0, UPT, UR7, 0x2, UPT ;  /* 0x000000020700788c */ /* 0x000fe2000bf06070 */
[----:B------:R-:W-:Y:S01]  /*0220*/  IMAD.WIDE R4, R11, 0x4, R8 ;  /* 0x000000040b047825 */ /* 0x000fe200078e0208 */
[----:B------:R-:W-:Y:S01]  /*0230*/  BAR.SYNC.DEFER_BLOCKING 0x0 ;  /* 0x0000000000007b1d */ /* 0x000fe20000010000 */
[----:B------:R-:W-:-:S06]  /*0240*/  ISETP.GE.AND P1, PT, R7, UR10, PT ;  /* 0x0000000a07007c0c */ /* 0x000fcc000bf26270 */
[----:B0-----:R-:W-:Y:S07]  /*0250*/  BRA.U !UP0, `(.L_x_8) ;  /* 0x0000000108307547 */ /* 0x001fee000b800000 */
[----:B------:R-:W-:-:S07]  /*0260*/  IMAD.U32 R0, RZ, RZ, UR7 ;  /* 0x00000007ff007e24 */ /* 0x000fce000f8e00ff */
.L_x_9:
[----:B------:R-:W-:-:S04]  /*0270*/  SHF.R.U32.HI R10, RZ, 0x1, R0 ;  /* 0x00000001ff0a7819 */ /* 0x000fc80000011600 */
[----:B------:R-:W-:-:S13]  /*0280*/  ISETP.GE.U32.AND P0, PT, R7, R10, PT ;  /* 0x0000000a0700720c */ /* 0x000fda0003f06070 */
[----:B------:R-:W-:Y:S01]  /*0290*/  @!P0 IMAD R8, R10, 0x4, R15 ;  /* 0x000000040a088824 */ /* 0x000fe200078e020f */
[----:B------:R-:W-:Y:S04]  /*02a0*/  @!P0 LDS R6, [R15] ;  /* 0x000000000f068984 */ /* 0x000fe80000000800 */
[----:B------:R-:W0:Y:S02]  /*02b0*/  @!P0 LDS R9, [R8] ;  /* 0x0000000008098984 */ /* 0x000e240000000800 */
[----:B0-----:R-:W-:-:S05]  /*02c0*/  @!P0 FMNMX R6, R6, R9, !PT ;  /* 0x0000000906068209 */ /* 0x001fca0007800000 */
[----:B------:R0:W-:Y:S01]  /*02d0*/  @!P0 STS [R15], R6 ;  /* 0x000000060f008388 */ /* 0x0001e20000000800 */
[----:B------:R-:W-:Y:S01]  /*02e0*/  BAR.SYNC.DEFER_BLOCKING 0x0 ;  /* 0x0000000000007b1d */ /* 0x000fe20000010000 */
[----:B------:R-:W-:Y:S01]  /*02f0*/  ISETP.GT.U32.AND P0, PT, R0, 0x3, PT ;  /* 0x000000030000780c */ /* 0x000fe20003f04070 */
[----:B------:R-:W-:-:S12]  /*0300*/  IMAD.MOV.U32 R0, RZ, RZ, R10 ;  /* 0x000000ffff007224 */ /* 0x000fd800078e000a */
[----:B0-----:R-:W-:Y:S05]  /*0310*/  @P0 BRA `(.L_x_9) ;  /* 0xfffffffc00d40947 */ /* 0x001fea000383ffff */
.L_x_8:
[----:B------:R-:W-:Y:S01]  /*0320*/  BSSY.RECONVERGENT B0, `(.L_x_10) ;  /* 0x000001d000007945 */ /* 0x000fe20003800200 */
[----:B------:R-:W-:Y:S01]  /*0330*/  HFMA2 R11, -RZ, RZ, 0, 0 ;  /* 0x00000000ff0b7431 */ /* 0x000fe200000001ff */
[----:B------:R-:W-:Y:S02]  /*0340*/  LEA R0, R7, UR6, 0x2 ;  /* 0x0000000607007c11 */ /* 0x000fe4000f8e10ff */
[----:B------:R-:W-:Y:S05]  /*0350*/  @P1 BRA `(.L_x_11) ;  /* 0x0000000000641947 */ /* 0x000fea0003800000 */
[----:B------:R-:W0:Y:S01]  /*0360*/  S2UR UR5, SR_CgaCtaId ;  /* 0x00000000000579c3 */ /* 0x000e220000008800 */
[----:B------:R-:W-:Y:S01]  /*0370*/  UMOV UR4, 0x400 ;  /* 0x0000040000047882 */ /* 0x000fe20000000000 */
[----:B------:R-:W-:Y:S02]  /*0380*/  IMAD.MOV.U32 R11, RZ, RZ, RZ ;  /* 0x000000ffff0b7224 */ /* 0x000fe400078e00ff */
[----:B------:R-:W-:Y:S01]  /*0390*/  IMAD.MOV.U32 R13, RZ, RZ, R7 ;  /* 0x000000ffff0d7224 */ /* 0x000fe200078e0007 */
[----:B0-----:R-:W-:-:S09]  /*03a0*/  ULEA UR4, UR5, UR4, 0x18 ;  /* 0x0000000405047291 */ /* 0x001fd2000f8ec0ff */
[----:B------:R-:W0:Y:S03]  /*03b0*/  LDS R6, [UR4] ;  /* 0x00000004ff067984 */ /* 0x000e260008000800 */
.L_x_12:
[----:B-1----:R-:W-:-:S06]  /*03c0*/  IMAD.WIDE R8, R13, 0x4, R2 ;  /* 0x000000040d087825 */ /* 0x002fcc00078e0202 */
[----:B------:R-:W0:Y:S01]  /*03d0*/  LDG.E.CONSTANT R9, desc[UR8][R8.64] ;  /* 0x0000000808097981 */ /* 0x000e22000c1e9900 */
[----:B------:R-:W-:Y:S02]  /*03e0*/  IMAD.MOV.U32 R15, RZ, RZ, 0x3bbb989d ;  /* 0x3bbb989dff0f7424 */ /* 0x000fe400078e00ff */
[----:B------:R-:W-:Y:S02]  /*03f0*/  IMAD.MOV.U32 R17, RZ, RZ, 0x437c0000 ;  /* 0x437c0000ff117424 */ /* 0x000fe400078e00ff */
[----:B0-----:R-:W-:Y:S01]  /*0400*/  FADD R10, -R6, R9 ;  /* 0x00000009060a7221 */ /* 0x001fe20000000100 */
[----:B------:R-:W-:-:S04]  /*0410*/  IMAD.WIDE R8, R13, 0x4, R4 ;  /* 0x000000040d087825 */ /* 0x000fc800078e0204 */
[----:B------:R-:W-:Y:S01]  /*0420*/  FFMA.SAT R12, R10, R15, 0.5 ;  /* 0x3f0000000a0c7423 */ /* 0x000fe2000000200f */
[----:B------:R-:W-:-:S03]  /*0430*/  VIADD R13, R13, UR7 ;  /* 0x000000070d0d7c36 */ /* 0x000fc60008000000 */
[----:B------:R-:W-:Y:S02]  /*0440*/  FFMA.RM R12, R12, R17, 12582913 ;  /* 0x4b4000010c0c7423 */ /* 0x000fe40000004011 */
[----:B------:R-:W-:Y:S02]  /*0450*/  ISETP.GE.AND P0, PT, R13, UR10, PT ;  /* 0x0000000a0d007c0c */ /* 0x000fe4000bf06270 */
[C---:B------:R-:W-:Y:S01]  /*0460*/  FADD R15, R12.reuse, -12583039 ;  /* 0xcb40007f0c0f7421 */ /* 0x040fe20000000000 */
[----:B------:R-:W-:-:S03]  /*0470*/  IMAD.SHL.U32 R12, R12, 0x800000, RZ ;  /* 0x008000000c0c7824 */ /* 0x000fc600078e00ff */
[----:B------:R-:W-:-:S04]  /*0480*/  FFMA R15, R10, 1.4426950216293334961, -R15 ;  /* 0x3fb8aa3b0a0f7823 */ /* 0x000fc8000000080f */
[----:B------:R-:W-:-:S06]  /*0490*/  FFMA R15, R10, 1.925963033500011079e-08, R15 ;  /* 0x32a570600a0f7823 */ /* 0x000fcc000000000f */
[----:B------:R-:W0:Y:S02]  /*04a0*/  MUFU.EX2 R15, R15 ;  /* 0x0000000f000f7308 */ /* 0x000e240000000800 */
[----:B0-----:R-:W-:-:S04]  /*04b0*/  FMUL R12, R12, R15 ;  /* 0x0000000f0c0c7220 */ /* 0x001fc80000400000 */
[----:B------:R-:W-:Y:S01]  /*04c0*/  FADD R11, R12, R11 ;  /* 0x0000000b0c0b7221 */ /* 0x000fe20000000000 */
[----:B------:R1:W-:Y:S01]  /*04d0*/  STG.E desc[UR8][R8.64], R12 ;  /* 0x0000000c08007986 */ /* 0x0003e2000c101908 */
[----:B------:R-:W-:Y:S05]  /*04e0*/  @!P0 BRA `(.L_x_12) ;  /* 0xfffffffc00b48947 */ /* 0x000fea000383ffff */
.L_x_11:
[----:B------:R-:W-:Y:S05]  /*04f0*/  BSYNC.RECONVERGENT B0 ;  /* 0x0000000000007941 */ /* 0x000fea0003800200 */
.L_x_10:
[----:B------:R0:W-:Y:S01]  /*0500*/  STS [R0], R11 ;  /* 0x0000000b00007388 */ /* 0x0001e20000000800 */
[----:B------:R-:W-:Y:S01]  /*0510*/  UISETP.GE.U32.AND UP0, UPT, UR7, 0x2, UPT ;  /* 0x000000020700788c */ /* 0x000fe2000bf06070 */
[----:B------:R-:W-:Y:S08]  /*0520*/  BAR.SYNC.DEFER_BLOCKING 0x0 ;  /* 0x0000000000007b1d */ /* 0x000ff00000010000 */
[----:B0-----:R-:W-:Y:S05]  /*0530*/  BRA.U !UP0, `(.L_x_13) ;  /* 0x0000000108307547 */ /* 0x001fea000b800000 */
[----:B------:R-:W-:-:S07]  /*0540*/  MOV R2, UR7 ;  /* 0x0000000700027c02 */ /* 0x000fce0008000f00 */
.L_x_14:
[----:B-1----:R-:W-:-:S04]  /*0550*/  SHF.R.U32.HI R8, RZ, 0x1, R2 ;  /* 0x00000001ff087819 */ /* 0x002fc80000011602 */
[----:B------:R-:W-:-:S13]  /*0560*/  ISETP.GE.U32.AND P0, PT, R7, R8, PT ;  /* 0x000000080700720c */ /* 0x000fda0003f06070 */
[----:B------:R-:W-:Y:S01]  /*0570*/  @!P0 IMAD R3, R8, 0x4, R0 ;  /* 0x0000000408038824 */ /* 0x000fe200078e0200 */
[----:B------:R-:W-:Y:S05]  /*0580*/  @!P0 LDS R6, [R0] ;  /* 0x0000000000068984 */ /* 0x000fea0000000800 */
[----:B------:R-:W0:Y:S02]  /*0590*/  @!P0 LDS R3, [R3] ;  /* 0x0000000003038984 */ /* 0x000e240000000800 */
[----:B0-----:R-:W-:-:S05]  /*05a0*/  @!P0 FADD R9, R3, R6 ;  /* 0x0000000603098221 */ /* 0x001fca0000000000 */
[----:B------:R0:W-:Y:S01]  /*05b0*/  @!P0 STS [R0], R9 ;  /* 0x0000000900008388 */ /* 0x0001e20000000800 */
[----:B------:R-:W-:Y:S01]  /*05c0*/  BAR.SYNC.DEFER_BLOCKING 0x0 ;  /* 0x0000000000007b1d */ /* 0x000fe20000010000 */
[----:B------:R-:W-:Y:S01]  /*05d0*/  ISETP.GT.U32.AND P0, PT, R2, 0x3, PT ;  /* 0x000000030200780c */ /* 0x000fe20003f04070 */
[----:B------:R-:W-:-:S12]  /*05e0*/  IMAD.MOV.U32 R2, RZ, RZ, R8 ;  /* 0x000000ffff027224 */ /* 0x000fd800078e0008 */
[----:B0-----:R-:W-:Y:S05]  /*05f0*/  @P0 BRA `(.L_x_14) ;  /* 0xfffffffc00d40947 */ /* 0x001fea000383ffff */
.L_x_13:
[----:B------:R-:W0:Y:S02]  /*0600*/  LDCU UR4, c[0x0][0x394] ;  /* 0x00007280ff0477ac */ /* 0x000e240008000800 */
[----:B0-----:R-:W-:-:S13]  /*0610*/  ISETP.GE.AND P0, PT, R7, UR4, PT ;  /* 0x0000000407007c0c */ /* 0x001fda000bf06270 */
[----:B------:R-:W-:Y:S05]  /*0620*/  @P0 EXIT ;  /* 0x000000000000094d */ /* 0x000fea0003800000 */
[----:B------:R-:W0:Y:S01]  /*0630*/  LDS R3, [UR6] ;  /* 0x00000006ff037984 */ /* 0x000e220008000800 */
[----:B------:R-:W2:Y:S02]  /*0640*/  LDCU UR4, c[0x0][0x394] ;  /* 0x00007280ff0477ac */ /* 0x000ea40008000800 */
.L_x_17:
[----:B-1----:R-:W-:-:S05]  /*0650*/  IMAD.WIDE R8, R7, 0x4, R4 ;  /* 0x0000000407087825 */ /* 0x002fca00078e0204 */
[----:B------:R-:W3:Y:S01]  /*0660*/  LDG.E R0, desc[UR8][R8.64] ;  /* 0x0000000808007981 */ /* 0x000ee2000c1e1900 */
[----:B0-----:R-:W0:Y:S01]  /*0670*/  MUFU.RCP R2, R3 ;  /* 0x0000000300027308 */ /* 0x001e220000001000 */
[----:B------:R-:W-:Y:S01]  /*0680*/  BSSY.RECONVERGENT B0, `(.L_x_15) ;  /* 0x000000b000007945 */ /* 0x000fe20003800200 */
[----:B0-----:R-:W-:-:S04]  /*0690*/  FFMA R11, -R3, R2, 1 ;  /* 0x3f800000030b7423 */ /* 0x001fc80000000102 */
[----:B------:R-:W-:Y:S02]  /*06a0*/  FFMA R11, R2, R11, R2 ;  /* 0x0000000b020b7223 */ /* 0x000fe40000000002 */
[----:B---3--:R-:W0:Y:S02]  /*06b0*/  FCHK P0, R0, R3 ;  /* 0x0000000300007302 */ /* 0x008e240000000000 */
[----:B------:R-:W-:-:S04]  /*06c0*/  FFMA R2, R0, R11, RZ ;  /* 0x0000000b00027223 */ /* 0x000fc800000000ff */
[----:B------:R-:W-:-:S04]  /*06d0*/  FFMA R6, -R3, R2, R0 ;  /* 0x0000000203067223 */ /* 0x000fc80000000100 */
[----:B------:R-:W-:Y:S01]  /*06e0*/  FFMA R11, R11, R6, R2 ;  /* 0x000000060b0b7223 */ /* 0x000fe20000000002 */
[----:B0-----:R-:W-:Y:S06]  /*06f0*/  @!P0 BRA `(.L_x_16) ;  /* 0x00000000000c8947 */ /* 0x001fec0003800000 */
[----:B------:R-:W-:-:S07]  /*0700*/  MOV R2, 0x720 ;  /* 0x0000072000027802 */ /* 0x000fce0000000f00 */
[----:B--2---:R-:W-:Y:S05]  /*0710*/  CALL.REL.NOINC `($__internal_0_$__cuda_sm3x_div_rn_noftz_f32_slowpath) ;  /* 0x00000000001c7944 */ /* 0x004fea0003c00000 */
[----:B------:R-:W-:-:S07]  /*0720*/  IMAD.MOV.U32 R11, RZ, RZ, R0 ;  /* 0x000000ffff0b7224 */ /* 0x000fce00078e0000 */
.L_x_16:
[----:B--2---:R-:W-:Y:S05]  /*0730*/  BSYNC.RECONVERGENT B0 ;  /* 0x0000000000007941 */ /* 0x004fea0003800200 */
.L_x_15:
[----:B------:R3:W-:Y:S01]  /*0740*/  STG.E desc[UR8][R8.64], R11 ;  /* 0x0000000b08007986 */ /* 0x0007e2000c101908 */
[----:B------:R-:W-:-:S05]  /*0750*/  VIADD R7, R7, UR7 ;  /* 0x0000000707077c36 */ /* 0x000fca0008000000 */
[----:B------:R-:W-:-:S13]  /*0760*/  ISETP.GE.AND P0, PT, R7, UR4, PT ;  /* 0x0000000407007c0c */ /* 0x000fda000bf06270 */
[----:B---3--:R-:W-:Y:S05]  /*0770*/  @!P0 BRA `(.L_x_17) ;  /* 0xfffffffc00b48947 */ /* 0x008fea000383ffff */
[----:B------:R-:W-:Y:S05]  /*0780*/  EXIT ;  /* 0x000000000000794d */ /* 0x000fea0003800000 */
        .weak           $__internal_0_$__cuda_sm3x_div_rn_noftz_f32_slowpath
        .type           $__internal_0_$__cuda_sm3x_div_rn_noftz_f32_slowpath,@function
        .size           $__internal_0_$__cuda_sm3x_div_rn_noftz_f32_slowpath,(.L_x_35 - $__internal_0_$__cuda_sm3x_div_rn_noftz_f32_slowpath)
$__internal_0_$__cuda_sm3x_div_rn_noftz_f32_slowpath:
[--C-:B------:R-:W-:Y:S01]  /*0790*/  SHF.R.U32.HI R10, RZ, 0x17, R3.reuse ;  /* 0x00000017ff0a7819 */ /* 0x100fe20000011603 */
[----:B------:R-:W-:Y:S01]  /*07a0*/  BSSY.RECONVERGENT B1, `(.L_x_18) ;  /* 0x0000064000017945 */ /* 0x000fe20003800200 */
[----:B------:R-:W-:Y:S01]  /*07b0*/  SHF.R.U32.HI R6, RZ, 0x17, R0 ;  /* 0x00000017ff067819 */ /* 0x000fe20000011600 */
[----:B------:R-:W-:Y:S01]  /*07c0*/  IMAD.MOV.U32 R12, RZ, RZ, R3 ;  /* 0x000000ffff0c7224 */ /* 0x000fe200078e0003 */
[----:B------:R-:W-:Y:S02]  /*07d0*/  LOP3.LUT R10, R10, 0xff, RZ, 0xc0, !PT ;  /* 0x000000ff0a0a7812 */ /* 0x000fe400078ec0ff */
[----:B------:R-:W-:Y:S02]  /*07e0*/  LOP3.LUT R16, R6, 0xff, RZ, 0xc0, !PT ;  /* 0x000000ff06107812 */ /* 0x000fe400078ec0ff */
[----:B------:R-:W-:Y:S01]  /*07f0*/  MOV R11, R0 ;  /* 0x00000000000b7202 */ /* 0x000fe20000000f00 */
[----:B------:R-:W-:Y:S02]  /*0800*/  VIADD R13, R10, 0xffffffff ;  /* 0xffffffff0a0d7836 */ /* 0x000fe40000000000 */
[----:B------:R-:W-:-:S03]  /*0810*/  VIADD R14, R16, 0xffffffff ;  /* 0xffffffff100e7836 */ /* 0x000fc60000000000 */
[----:B------:R-:W-:-:S04]  /*0820*/  ISETP.GT.U32.AND P0, PT, R13, 0xfd, PT ;  /* 0x000000fd0d00780c */ /* 0x000fc80003f04070 */
[----:B------:R-:W-:-:S13]  /*0830*/  ISETP.GT.U32.OR P0, PT, R14, 0xfd, P0 ;  /* 0x000000fd0e00780c */ /* 0x000fda0000704470 */
[----:B------:R-:W-:Y:S01]  /*0840*/  @!P0 IMAD.MOV.U32 R6, RZ, RZ, RZ ;  /* 0x000000ffff068224 */ /* 0x000fe200078e00ff */
[----:B------:R-:W-:Y:S06]  /*0850*/  @!P0 BRA `(.L_x_19) ;  /* 0x00000000005c8947 */ /* 0x000fec0003800000 */
[----:B------:R-:W-:Y:S02]  /*0860*/  FSETP.GTU.FTZ.AND P1, PT, |R3|, +INF , PT ;  /* 0x7f8000000300780b */ /* 0x000fe40003f3c200 */
[----:B------:R-:W-:-:S04]  /*0870*/  FSETP.GTU.FTZ.AND P0, PT, |R0|, +INF , PT ;  /* 0x7f8000000000780b */ /* 0x000fc80003f1c200 */
[----:B------:R-:W-:-:S13]  /*0880*/  PLOP3.LUT P0, PT, P0, P1, PT, 0xf8, 0x8f ;  /* 0x00000000008f781c */ /* 0x000fda0000703f70 */
[----:B------:R-:W-:Y:S05]  /*0890*/  @P0 BRA `(.L_x_20) ;  /* 0x00000004004c0947 */ /* 0x000fea0003800000 */
[----:B------:R-:W-:-:S13]  /*08a0*/  LOP3.LUT P0, RZ, R12, 0x7fffffff, R11, 0xc8, !PT ;  /* 0x7fffffff0cff7812 */ /* 0x000fda000780c80b */
[----:B------:R-:W-:Y:S05]  /*08b0*/  @!P0 BRA `(.L_x_21) ;  /* 0x00000004003c8947 */ /* 0x000fea0003800000 */
[C---:B------:R-:W-:Y:S02]  /*08c0*/  FSETP.NEU.FTZ.AND P2, PT, |R0|.reuse, +INF , PT ;  /* 0x7f8000000000780b */ /* 0x040fe40003f5d200 */
[----:B------:R-:W-:Y:S02]  /*08d0*/  FSETP.NEU.FTZ.AND P1, PT, |R3|, +INF , PT ;  /* 0x7f8000000300780b */ /* 0x000fe40003f3d200 */
[----:B------:R-:W-:-:S11]  /*08e0*/  FSETP.NEU.FTZ.AND P0, PT, |R0|, +INF , PT ;  /* 0x7f8000000000780b */ /* 0x000fd60003f1d200 */
[----:B------:R-:W-:Y:S05]  /*08f0*/  @!P1 BRA !P2, `(.L_x_21) ;  /* 0x00000004002c9947 */ /* 0x000fea0005000000 */
[----:B------:R-:W-:-:S04]  /*0900*/  LOP3.LUT P2, RZ, R11, 0x7fffffff, RZ, 0xc0, !PT ;  /* 0x7fffffff0bff7812 */ /* 0x000fc8000784c0ff */
[----:B------:R-:W-:-:S13]  /*0910*/  PLOP3.LUT P1, PT, P1, P2, PT, 0x2f, 0xf2 ;  /* 0x0000000000f2781c */ /* 0x000fda0000f24577 */
[----:B------:R-:W-:Y:S05]  /*0920*/  @P1 BRA `(.L_x_22) ;  /* 0x0000000400181947 */ /* 0x000fea0003800000 */
[----:B------:R-:W-:-:S04]  /*0930*/  LOP3.LUT P1, RZ, R12, 0x7fffffff, RZ, 0xc0, !PT ;  /* 0x7fffffff0cff7812 */ /* 0x000fc8000782c0ff */
[----:B------:R-:W-:-:S13]  /*0940*/  PLOP3.LUT P0, PT, P0, P1, PT, 0x2f, 0xf2 ;  /* 0x0000000000f2781c */ /* 0x000fda0000702577 */
[----:B------:R-:W-:Y:S05]  /*0950*/  @P0 BRA `(.L_x_23) ;  /* 0x0000000400000947 */ /* 0x000fea0003800000 */
[----:B------:R-:W-:Y:S02]  /*0960*/  ISETP.GE.AND P0, PT, R14, RZ, PT ;  /* 0x000000ff0e00720c */ /* 0x000fe40003f06270 */
[----:B------:R-:W-:-:S11]  /*0970*/  ISETP.GE.AND P1, PT, R13, RZ, PT ;  /* 0x000000ff0d00720c */ /* 0x000fd60003f26270 */
[----:B------:R-:W-:Y:S02]  /*0980*/  @P0 IMAD.MOV.U32 R6, RZ, RZ, RZ ;  /* 0x000000ffff060224 */ /* 0x000fe400078e00ff */
[----:B------:R-:W-:Y:S01]  /*0990*/  @!P0 FFMA R11, R0, 1.84467440737095516160e+19, RZ ;  /* 0x5f800000000b8823 */ /* 0x000fe200000000ff */
[----:B------:R-:W-:Y:S02]  /*09a0*/  @!P0 IMAD.MOV.U32 R6, RZ, RZ, -0x40 ;  /* 0xffffffc0ff068424 */ /* 0x000fe400078e00ff */
[----:B------:R-:W-:Y:S02]  /*09b0*/  @!P1 FFMA R12, R3, 1.84467440737095516160e+19, RZ ;  /* 0x5f800000030c9823 */ /* 0x000fe400000000ff */
[----:B------:R-:W-:-:S07]  /*09c0*/  @!P1 VIADD R6, R6, 0x40 ;  /* 0x0000004006069836 */ /* 0x000fce0000000000 */
.L_x_19:
[----:B------:R-:W-:Y:S01]  /*09d0*/  LEA R13, R10, 0xc0800000, 0x17 ;  /* 0xc08000000a0d7811 */ /* 0x000fe200078eb8ff */
[----:B------:R-:W-:Y:S03]  /*09e0*/  BSSY.RECONVERGENT B2, `(.L_x_24) ;  /* 0x0000036000027945 */ /* 0x000fe60003800200 */
[----:B------:R-:W-:Y:S01]  /*09f0*/  IADD3 R13, PT, PT, -R13, R12, RZ ;  /* 0x0000000c0d0d7210 */ /* 0x000fe20007ffe1ff */
[----:B------:R-:W-:-:S03]  /*0a00*/  VIADD R12, R16, 0xffffff81 ;  /* 0xffffff81100c7836 */ /* 0x000fc60000000000 */
[----:B------:R-:W0:Y:S01]  /*0a10*/  MUFU.RCP R14, R13 ;  /* 0x0000000d000e7308 */ /* 0x000e220000001000 */
[----:B------:R-:W-:Y:S01]  /*0a20*/  FADD.FTZ R15, -R13, -RZ ;  /* 0x800000ff0d0f7221 */ /* 0x000fe20000010100 */
[----:B------:R-:W-:-:S03]  /*0a30*/  IMAD R0, R12, -0x800000, R11 ;  /* 0xff8000000c007824 */ /* 0x000fc600078e020b */
[----:B0-----:R-:W-:-:S04]  /*0a40*/  FFMA R17, R14, R15, 1 ;  /* 0x3f8000000e117423 */ /* 0x001fc8000000000f */
[----:B------:R-:W-:-:S04]  /*0a50*/  FFMA R16, R14, R17, R14 ;  /* 0x000000110e107223 */ /* 0x000fc8000000000e */
[----:B------:R-:W-:-:S04]  /*0a60*/  FFMA R11, R0, R16, RZ ;  /* 0x00000010000b7223 */ /* 0x000fc800000000ff */
[----:B------:R-:W-:-:S04]  /*0a70*/  FFMA R14, R15, R11, R0 ;  /* 0x0000000b0f0e7223 */ /* 0x000fc80000000000 */
[----:B------:R-:W-:Y:S01]  /*0a80*/  FFMA R17, R16, R14, R11 ;  /* 0x0000000e10117223 */ /* 0x000fe2000000000b */
[----:B------:R-:W-:-:S03]  /*0a90*/  IADD3 R11, PT, PT, R12, 0x7f, -R10 ;  /* 0x0000007f0c0b7810 */ /* 0x000fc60007ffe80a */
[----:B------:R-:W-:Y:S02]  /*0aa0*/  FFMA R14, R15, R17, R0 ;  /* 0x000000110f0e7223 */ /* 0x000fe40000000000 */
[----:B------:R-:W-:Y:S02]  /*0ab0*/  IMAD.IADD R11, R11, 0x1, R6 ;  /* 0x000000010b0b7824 */ /* 0x000fe400078e0206 */
[----:B------:R-:W-:-:S05]  /*0ac0*/  FFMA R0, R16, R14, R17 ;  /* 0x0000000e10007223 */ /* 0x000fca0000000011 */
[----:B------:R-:W-:-:S04]  /*0ad0*/  SHF.R.U32.HI R10, RZ, 0x17, R0 ;  /* 0x00000017ff0a7819 */ /* 0x000fc80000011600 */
[----:B------:R-:W-:-:S05]  /*0ae0*/  LOP3.LUT R10, R10, 0xff, RZ, 0xc0, !PT ;  /* 0x000000ff0a0a7812 */ /* 0x000fca00078ec0ff */
[----:B------:R-:W-:-:S04]  /*0af0*/  IMAD.IADD R12, R10, 0x1, R11 ;  /* 0x000000010a0c7824 */ /* 0x000fc800078e020b */
[----:B------:R-:W-:-:S05]  /*0b00*/  VIADD R6, R12, 0xffffffff ;  /* 0xffffffff0c067836 */ /* 0x000fca0000000000 */
[----:B------:R-:W-:-:S13]  /*0b10*/  ISETP.GE.U32.AND P0, PT, R6, 0xfe, PT ;  /* 0x000000fe0600780c */ /* 0x000fda0003f06070 */
[----:B------:R-:W-:Y:S05]  /*0b20*/  @!P0 BRA `(.L_x_25) ;  /* 0x0000000000808947 */ /* 0x000fea0003800000 */
[----:B------:R-:W-:-:S13]  /*0b30*/  ISETP.GT.AND P0, PT, R12, 0xfe, PT ;  /* 0x000000fe0c00780c */ /* 0x000fda0003f04270 */
[----:B------:R-:W-:Y:S05]  /*0b40*/  @P0 BRA `(.L_x_26) ;  /* 0x00000000006c0947 */ /* 0x000fea0003800000 */
[----:B------:R-:W-:-:S13]  /*0b50*/  ISETP.GE.AND P0, PT, R12, 0x1, PT ;  /* 0x000000010c00780c */ /* 0x000fda0003f06270 */
[----:B------:R-:W-:Y:S05]  /*0b60*/  @P0 BRA `(.L_x_27) ;  /* 0x0000000000740947 */ /* 0x000fea0003800000 */
[----:B------:R-:W-:Y:S02]  /*0b70*/  ISETP.GE.AND P0, PT, R12, -0x18, PT ;  /* 0xffffffe80c00780c */ /* 0x000fe40003f06270 */
[----:B------:R-:W-:-:S11]  /*0b80*/  LOP3.LUT R0, R0, 0x80000000, RZ, 0xc0, !PT ;  /* 0x8000000000007812 */ /* 0x000fd600078ec0ff */
[----:B------:R-:W-:Y:S05]  /*0b90*/  @!P0 BRA `(.L_x_27) ;  /* 0x0000000000688947 */ /* 0x000fea0003800000 */
[-CC-:B------:R-:W-:Y:S01]  /*0ba0*/  FFMA.RZ R6, R16, R14.reuse, R17.reuse ;  /* 0x0000000e10067223 */ /* 0x180fe2000000c011 */
[----:B------:R-:W-:Y:S02]  /*0bb0*/  VIADD R13, R12, 0x20 ;  /* 0x000000200c0d7836 */ /* 0x000fe40000000000 */
[-CC-:B------:R-:W-:Y:S01]  /*0bc0*/  FFMA.RM R11, R16, R14.reuse, R17.reuse ;  /* 0x0000000e100b7223 */ /* 0x180fe20000004011 */
[----:B------:R-:W-:Y:S02]  /*0bd0*/  ISETP.NE.AND P2, PT, R12, RZ, PT ;  /* 0x000000ff0c00720c */ /* 0x000fe40003f45270 */
[----:B------:R-:W-:Y:S01]  /*0be0*/  LOP3.LUT R10, R6, 0x7fffff, RZ, 0xc0, !PT ;  /* 0x007fffff060a7812 */ /* 0x000fe200078ec0ff */
[----:B------:R-:W-:Y:S01]  /*0bf0*/  FFMA.RP R6, R16, R14, R17 ;  /* 0x0000000e10067223 */ /* 0x000fe20000008011 */
[----:B------:R-:W-:Y:S02]  /*0c00*/  ISETP.NE.AND P1, PT, R12, RZ, PT ;  /* 0x000000ff0c00720c */ /* 0x000fe40003f25270 */
[----:B------:R-:W-:-:S02]  /*0c10*/  LOP3.LUT R10, R10, 0x800000, RZ, 0xfc, !PT ;  /* 0x008000000a0a7812 */ /* 0x000fc400078efcff */
[----:B------:R-:W-:Y:S02]  /*0c20*/  IADD3 R12, PT, PT, -R12, RZ, RZ ;  /* 0x000000ff0c0c7210 */ /* 0x000fe40007ffe1ff */
[----:B------:R-:W-:Y:S02]  /*0c30*/  SHF.L.U32 R13, R10, R13, RZ ;  /* 0x0000000d0a0d7219 */ /* 0x000fe400000006ff */
[----:B------:R-:W-:Y:S02]  /*0c40*/  FSETP.NEU.FTZ.AND P0, PT, R6, R11, PT ;  /* 0x0000000b0600720b */ /* 0x000fe40003f1d000 */
[----:B------:R-:W-:Y:S02]  /*0c50*/  SEL R11, R12, RZ, P2 ;  /* 0x000000ff0c0b7207 */ /* 0x000fe40001000000 */
[----:B------:R-:W-:Y:S02]  /*0c60*/  ISETP.NE.AND P1, PT, R13, RZ, P1 ;  /* 0x000000ff0d00720c */ /* 0x000fe40000f25270 */
[----:B------:R-:W-:-:S02]  /*0c70*/  SHF.R.U32.HI R11, RZ, R11, R10 ;  /* 0x0000000bff0b7219 */ /* 0x000fc4000001160a */
[----:B------:R-:W-:Y:S02]  /*0c80*/  PLOP3.LUT P0, PT, P0, P1, PT, 0xf8, 0x8f ;  /* 0x00000000008f781c */ /* 0x000fe40000703f70 */
[----:B------:R-:W-:Y:S02]  /*0c90*/  SHF.R.U32.HI R13, RZ, 0x1, R11 ;  /* 0x00000001ff0d7819 */ /* 0x000fe4000001160b */
[----:B------:R-:W-:-:S04]  /*0ca0*/  SEL R6, RZ, 0x1, !P0 ;  /* 0x00000001ff067807 */ /* 0x000fc80004000000 */
[----:B------:R-:W-:-:S04]  /*0cb0*/  LOP3.LUT R6, R6, 0x1, R13, 0xf8, !PT ;  /* 0x0000000106067812 */ /* 0x000fc800078ef80d */
[----:B------:R-:W-:-:S05]  /*0cc0*/  LOP3.LUT R6, R6, R11, RZ, 0xc0, !PT ;  /* 0x0000000b06067212 */ /* 0x000fca00078ec0ff */
[----:B------:R-:W-:-:S05]  /*0cd0*/  IMAD.IADD R13, R13, 0x1, R6 ;  /* 0x000000010d0d7824 */ /* 0x000fca00078e0206 */
[----:B------:R-:W-:Y:S01]  /*0ce0*/  LOP3.LUT R0, R13, R0, RZ, 0xfc, !PT ;  /* 0x000000000d007212 */ /* 0x000fe200078efcff */
[----:B------:R-:W-:Y:S06]  /*0cf0*/  BRA `(.L_x_27) ;  /* 0x0000000000107947 */ /* 0x000fec0003800000 */
.L_x_26:
[----:B------:R-:W-:-:S04]  /*0d00*/  LOP3.LUT R0, R0, 0x80000000, RZ, 0xc0, !PT ;  /* 0x8000000000007812 */ /* 0x000fc800078ec0ff */
[----:B------:R-:W-:Y:S01]  /*0d10*/  LOP3.LUT R0, R0, 0x7f800000, RZ, 0xfc, !PT ;  /* 0x7f80000000007812 */ /* 0x000fe200078efcff */
[----:B------:R-:W-:Y:S06]  /*0d20*/  BRA `(.L_x_27) ;  /* 0x0000000000047947 */ /* 0x000fec0003800000 */
.L_x_25:
[----:B------:R-:W-:-:S07]  /*0d30*/  IMAD R0, R11, 0x800000, R0 ;  /* 0x008000000b007824 */ /* 0x000fce00078e0200 */
.L_x_27:
[----:B------:R-:W-:Y:S05]  /*0d40*/  BSYNC.RECONVERGENT B2 ;  /* 0x0000000000027941 */ /* 0x000fea0003800200 */
.L_x_24:
[----:B------:R-:W-:Y:S05]  /*0d50*/  BRA `(.L_x_28) ;  /* 0x0000000000207947 */ /* 0x000fea0003800000 */
.L_x_23:
[----:B------:R-:W-:-:S04]  /*0d60*/  LOP3.LUT R0, R12, 0x80000000, R11, 0x48, !PT ;  /* 0x800000000c007812 */ /* 0x000fc800078e480b */
[----:B------:R-:W-:Y:S01]  /*0d70*/  LOP3.LUT R0, R0, 0x7f800000, RZ, 0xfc, !PT ;  /* 0x7f80000000007812 */ /* 0x000fe200078efcff */
[----:B------:R-:W-:Y:S06]  /*0d80*/  BRA `(.L_x_28) ;  /* 0x0000000000147947 */ /* 0x000fec0003800000 */
.L_x_22:
[----:B------:R-:W-:Y:S01]  /*0d90*/  LOP3.LUT R0, R12, 0x80000000, R11, 0x48, !PT ;  /* 0x800000000c007812 */ /* 0x000fe200078e480b */
[----:B------:R-:W-:Y:S06]  /*0da0*/  BRA `(.L_x_28) ;  /* 0x00000000000c7947 */ /* 0x000fec0003800000 */
.L_x_21:
[----:B------:R-:W0:Y:S01]  /*0db0*/  MUFU.RSQ R0, -QNAN ;  /* 0xffc0000000007908 */ /* 0x000e220000001400 */
[----:B------:R-:W-:Y:S05]  /*0dc0*/  BRA `(.L_x_28) ;  /* 0x0000000000047947 */ /* 0x000fea0003800000 */
.L_x_20:
[----:B------:R-:W-:-:S07]  /*0dd0*/  FADD.FTZ R0, R0, R3 ;  /* 0x0000000300007221 */ /* 0x000fce0000010000 */
.L_x_28:
[----:B------:R-:W-:Y:S05]  /*0de0*/  BSYNC.RECONVERGENT B1 ;  /* 0x0000000000017941 */ /* 0x000fea0003800200 */
.L_x_18:
[----:B------:R-:W-:Y:S02]  /*0df0*/  IMAD.MOV.U32 R10, RZ, RZ, R2 ;  /* 0x000000ffff0a7224 */ /* 0x000fe400078e0002 */
[----:B------:R-:W-:-:S04]  /*0e00*/  IMAD.MOV.U32 R11, RZ, RZ, 0x0 ;  /* 0x00000000ff0b7424 */ /* 0x000fc800078e00ff */
[----:B0-----:R-:W-:Y:S05]  /*0e10*/  RET.REL.NODEC R10 `(_Z22batched_softmax_kernelPKfPfii) ;  /* 0xfffffff00a787950 */ /* 0x001fea0003c3ffff */
.L_x_29:
        /* <DEDUP_REMOVED lines=14> */
.L_x_35:


//--------------------- .text._Z19batched_gemv_kernelPKfS0_Pfiii --------------------------
	.section	.text._Z19batched_gemv_kernelPKfS0_Pfiii,"ax",@progbits
	.align	128
        .global         _Z19batched_gemv_kernelPKfS0_Pfiii
        .type           _Z19batched_gemv_kernelPKfS0_Pfiii,@function
        .size           _Z19batched_gemv_kernelPKfS0_Pfiii,(.L_x_38 - _Z19batched_gemv_kernelPKfS0_Pfiii)
        .other          _Z19batched_gemv_kernelPKfS0_Pfiii,@"STO_CUDA_ENTRY STV_DEFAULT"
_Z19batched_gemv_kernelPKfS0_Pfiii:
.text._Z19batched_gemv_kernelPKfS0_Pfiii:
        /* <DEDUP_REMOVED lines=8> */
[----:B------:R-:W0:Y:S01]  /*0080*/  LDC R11, c[0x0][0x39c] ;  /* 0x0000e700ff0b7b82 */ /* 0x000e220000000800 */
[----:B------:R-:W1:Y:S01]  /*0090*/  LDCU.64 UR8, c[0x0][0x358] ;  /* 0x00006b00ff0877ac */ /* 0x000e620008000a00 */
[----:B0-----:R-:W-:-:S13]  /*00a0*/  ISETP.GE.AND P0, PT, R0, R11, PT ;  /* 0x0000000b0000720c */ /* 0x001fda0003f06270 */
[----:B------:R-:W0:Y:S01]  /*00b0*/  @!P0 LDC.64 R4, c[0x0][0x388] ;  /* 0x0000e200ff048b82 */ /* 0x000e220000000a00 */
[----:B------:R-:W-:-:S04]  /*00c0*/  @!P0 IMAD R7, R11, UR6, R0 ;  /* 0x000000060b078c24 */ /* 0x000fc8000f8e0200 */
[----:B0-----:R-:W-:-:S06]  /*00d0*/  @!P0 IMAD.WIDE.U32 R4, R7, 0x4, R4 ;  /* 0x0000000407048825 */ /* 0x001fcc00078e0004 */
[----:B-1----:R0:W2:Y:S01]  /*00e0*/  @!P0 LDG.E.CONSTANT R4, desc[UR8][R4.64] ;  /* 0x0000000804048981 */ /* 0x0020a2000c1e9900 */
[----:B------:R-:W-:Y:S01]  /*00f0*/  @!P0 MOV R2, 0x400 ;  /* 0x0000040000028802 */ /* 0x000fe20000000f00 */
[----:B------:R-:W-:Y:S01]  /*0100*/  IMAD.MOV.U32 R29, RZ, RZ, RZ ;  /* 0x000000ffff1d7224 */ /* 0x000fe200078e00ff */
[----:B------:R-:W1:Y:S02]  /*0110*/  @!P0 S2R R7, SR_CgaCtaId ;  /* 0x0000000000078919 */ /* 0x000e640000008800 */
[----:B-1----:R-:W-:Y:S01]  /*0120*/  @!P0 LEA R7, R7, R2, 0x18 ;  /* 0x0000000207078211 */ /* 0x002fe200078ec0ff */
[----:B------:R-:W-:-:S04]  /*0130*/  IMAD R2, R11, UR6, RZ ;  /* 0x000000060b027c24 */ /* 0x000fc8000f8e02ff */
[----:B------:R-:W-:Y:S02]  /*0140*/  @!P0 IMAD R7, R0, 0x4, R7 ;  /* 0x0000000400078824 */ /* 0x000fe400078e0207 */
[----:B------:R-:W-:-:S05]  /*0150*/  IMAD R9, R2, R3, RZ ;  /* 0x0000000302097224 */ /* 0x000fca00078e02ff */
[----:B------:R-:W-:-:S04]  /*0160*/  IADD3 R2, P1, PT, R9, R0, RZ ;  /* 0x0000000009027210 */ /* 0x000fc80007f3e0ff */
[----:B0-----:R-:W-:Y:S01]  /*0170*/  LEA.HI.X.SX32 R5, R9, RZ, 0x1, P1 ;  /* 0x000000ff09057211 */ /* 0x001fe200008f0eff */
[----:B--2---:R0:W-:Y:S01]  /*0180*/  @!P0 STS [R7], R4 ;  /* 0x0000000407008388 */ /* 0x0041e20000000800 */
[----:B------:R-:W-:Y:S01]  /*0190*/  BAR.SYNC.DEFER_BLOCKING 0x0 ;  /* 0x0000000000007b1d */ /* 0x000fe20000010000 */
[----:B------:R-:W-:-:S13]  /*01a0*/  ISETP.GE.AND P0, PT, R11, 0x1, PT ;  /* 0x000000010b00780c */ /* 0x000fda0003f06270 */
[----:B0-----:R-:W-:Y:S05]  /*01b0*/  @!P0 BRA `(.L_x_30) ;  /* 0x0000000400a08947 */ /* 0x001fea0003800000 */
[C---:B------:R-:W-:Y:S01]  /*01c0*/  ISETP.GE.U32.AND P1, PT, R11.reuse, 0x8, PT ;  /* 0x000000080b00780c */ /* 0x040fe20003f26070 */
[----:B------:R-:W-:Y:S01]  /*01d0*/  IMAD.MOV.U32 R29, RZ, RZ, RZ ;  /* 0x000000ffff1d7224 */ /* 0x000fe200078e00ff */
[----:B------:R-:W-:Y:S01]  /*01e0*/  LOP3.LUT R6, R11, 0x7, RZ, 0xc0, !PT ;  /* 0x000000070b067812 */ /* 0x000fe200078ec0ff */
[----:B------:R-:W-:-:S03]  /*01f0*/  IMAD.MOV.U32 R12, RZ, RZ, RZ ;  /* 0x000000ffff0c7224 */ /* 0x000fc600078e00ff */
[----:B------:R-:W-:-:S07]  /*0200*/  ISETP.NE.AND P0, PT, R6, RZ, PT ;  /* 0x000000ff0600720c */ /* 0x000fce0003f05270 */
[----:B------:R-:W-:Y:S06]  /*0210*/  @!P1 BRA `(.L_x_31) ;  /* 0x0000000400389947 */ /* 0x000fec0003800000 */
[----:B------:R-:W0:Y:S01]  /*0220*/  S2UR UR5, SR_CgaCtaId ;  /* 0x00000000000579c3 */ /* 0x000e220000008800 */
[----:B------:R-:W-:Y:S01]  /*0230*/  LOP3.LUT R12, R11, 0x7ffffff8, RZ, 0xc0, !PT ;  /* 0x7ffffff80b0c7812 */ /* 0x000fe200078ec0ff */
[----:B------:R-:W-:Y:S01]  /*0240*/  UMOV UR4, 0x400 ;  /* 0x0000040000047882 */ /* 0x000fe20000000000 */
[C---:B------:R-:W-:Y:S01]  /*0250*/  IMAD.SHL.U32 R14, R3.reuse, 0x2, RZ ;  /* 0x00000002030e7824 */ /* 0x040fe200078e00ff */
[----:B------:R-:W1:Y:S01]  /*0260*/  LDCU.64 UR10, c[0x0][0x380] ;  /* 0x00007000ff0a77ac */ /* 0x000e620008000a00 */
[C---:B------:R-:W-:Y:S02]  /*0270*/  IMAD R16, R3.reuse, 0x3, RZ ;  /* 0x0000000303107824 */ /* 0x040fe400078e02ff */
[C---:B------:R-:W-:Y:S01]  /*0280*/  IMAD.SHL.U32 R18, R3.reuse, 0x4, RZ ;  /* 0x0000000403127824 */ /* 0x040fe200078e00ff */
[----:B------:R-:W2:Y:S01]  /*0290*/  LDC R4, c[0x0][0x3a0] ;  /* 0x0000e800ff047b82 */ /* 0x000ea20000000800 */
[C---:B------:R-:W-:Y:S02]  /*02a0*/  IMAD R20, R3.reuse, 0x5, RZ ;  /* 0x0000000503147824 */ /* 0x040fe400078e02ff */
[----:B------:R-:W-:-:S02]  /*02b0*/  IMAD R26, R3, 0x6, RZ ;  /* 0x00000006031a7824 */ /* 0x000fc400078e02ff */
[----:B------:R-:W-:Y:S02]  /*02c0*/  IMAD R7, R3, 0x7, RZ ;  /* 0x0000000703077824 */ /* 0x000fe400078e02ff */
[----:B------:R-:W-:Y:S02]  /*02d0*/  IMAD.MOV.U32 R29, RZ, RZ, RZ ;  /* 0x000000ffff1d7224 */ /* 0x000fe400078e00ff */
[----:B------:R-:W-:Y:S02]  /*02e0*/  IMAD.MOV.U32 R13, RZ, RZ, RZ ;  /* 0x000000ffff0d7224 */ /* 0x000fe400078e00ff */
[----:B------:R-:W-:Y:S01]  /*02f0*/  IMAD.MOV R15, RZ, RZ, -R12 ;  /* 0x000000ffff0f7224 */ /* 0x000fe200078e0a0c */
[----:B0-----:R-:W-:-:S04]  /*0300*/  ULEA UR4, UR5, UR4, 0x18 ;  /* 0x0000000405047291 */ /* 0x001fc8000f8ec0ff */
[----:B-1----:R-:W-:-:S12]  /*0310*/  UIADD3 UR4, UPT, UPT, UR4, 0x10, URZ ;  /* 0x0000001004047890 */ /* 0x002fd8000fffe0ff */
.L_x_32:
[----:B------:R-:W-:-:S04]  /*0320*/  IADD3 R8, P1, PT, R13, R2, RZ ;  /* 0x000000020d087210 */ /* 0x000fc80007f3e0ff */
[----:B------:R-:W-:Y:S02]  /*0330*/  LEA.HI.X.SX32 R9, R13, R5, 0x1, P1 ;  /* 0x000000050d097211 */ /* 0x000fe400008f0eff */
[----:B------:R-:W-:-:S04]  /*0340*/  LEA R24, P1, R8, UR10, 0x2 ;  /* 0x0000000a08187c11 */ /* 0x000fc8000f8210ff */
[----:B------:R-:W-:Y:S02]  /*0350*/  LEA.HI.X R25, R8, UR11, R9, 0x2, P1 ;  /* 0x0000000b08197c11 */ /* 0x000fe400088f1409 */
[----:B--2---:R-:W-:-:S03]  /*0360*/  IADD3 R9, P1, PT, R4, R2, RZ ;  /* 0x0000000204097210 */ /* 0x004fc60007f3e0ff */
[----:B------:R-:W2:Y:S01]  /*0370*/  LDG.E.CONSTANT R17, desc[UR8][R24.64] ;  /* 0x0000000818117981 */ /* 0x000ea2000c1e9900 */
[----:B------:R-:W-:Y:S02]  /*0380*/  LEA.HI.X.SX32 R10, R4, R5, 0x1, P1 ;  /* 0x00000005040a7211 */ /* 0x000fe400008f0eff */
[----:B------:R-:W-:-:S04]  /*0390*/  LEA R8, P1, R9, UR10, 0x2 ;  /* 0x0000000a09087c11 */ /* 0x000fc8000f8210ff */
[----:B------:R-:W-:-:S05]  /*03a0*/  LEA.HI.X R9, R9, UR11, R10, 0x2, P1 ;  /* 0x0000000b09097c11 */ /* 0x000fca00088f140a */
[----:B------:R0:W3:Y:S01]  /*03b0*/  LDG.E.CONSTANT R27, desc[UR8][R8.64] ;  /* 0x00000008081b7981 */ /* 0x0000e2000c1e9900 */
[----:B------:R-:W-:-:S04]  /*03c0*/  IADD3 R19, P1, PT, R14, R2, RZ ;  /* 0x000000020e137210 */ /* 0x000fc80007f3e0ff */
[----:B------:R-:W-:Y:S02]  /*03d0*/  LEA.HI.X.SX32 R28, R14, R5, 0x1, P1 ;  /* 0x000000050e1c7211 */ /* 0x000fe400008f0eff */
[C---:B------:R-:W-:Y:S01]  /*03e0*/  LEA R22, P1, R19.reuse, UR10, 0x2 ;  /* 0x0000000a13167c11 */ /* 0x040fe2000f8210ff */
[----:B0-----:R-:W2:Y:S03]  /*03f0*/  LDS.128 R8, [UR4+-0x10] ;  /* 0xfffff004ff087984 */ /* 0x001ea60008000c00 */
[----:B------:R-:W-:Y:S02]  /*0400*/  LEA.HI.X R23, R19, UR11, R28, 0x2, P1 ;  /* 0x0000000b13177c11 */ /* 0x000fe400088f141c */
[----:B------:R-:W-:-:S03]  /*0410*/  IADD3 R21, P1, PT, R16, R2, RZ ;  /* 0x0000000210157210 */ /* 0x000fc60007f3e0ff */
[----:B------:R0:W4:Y:S01]  /*0420*/  LDG.E.CONSTANT R19, desc[UR8][R22.64] ;  /* 0x0000000816137981 */ /* 0x000122000c1e9900 */
[----:B------:R-:W-:Y:S02]  /*0430*/  LEA.HI.X.SX32 R28, R16, R5, 0x1, P1 ;  /* 0x00000005101c7211 */ /* 0x000fe400008f0eff */
[----:B------:R-:W-:-:S04]  /*0440*/  LEA R24, P1, R21, UR10, 0x2 ;  /* 0x0000000a15187c11 */ /* 0x000fc8000f8210ff */
[----:B------:R-:W-:-:S05]  /*0450*/  LEA.HI.X R25, R21, UR11, R28, 0x2, P1 ;  /* 0x0000000b15197c11 */ /* 0x000fca00088f141c */
[----:B------:R1:W5:Y:S01]  /*0460*/  LDG.E.CONSTANT R21, desc[UR8][R24.64] ;  /* 0x0000000818157981 */ /* 0x000362000c1e9900 */
[-C--:B0-----:R-:W-:Y:S02]  /*0470*/  IADD3 R23, P1, PT, R18, R2.reuse, RZ ;  /* 0x0000000212177210 */ /* 0x081fe40007f3e0ff */
[----:B-1----:R-:W-:Y:S01]  /*0480*/  IADD3 R25, P2, PT, R26, R2, RZ ;  /* 0x000000021a197210 */ /* 0x002fe20007f5e0ff */
[----:B--2---:R-:W-:Y:S01]  /*0490*/  FFMA R22, R8, R17, R29 ;  /* 0x0000001108167223 */ /* 0x004fe2000000001d */
[----:B------:R-:W-:Y:S02]  /*04a0*/  LEA.HI.X.SX32 R8, R18, R5, 0x1, P1 ;  /* 0x0000000512087211 */ /* 0x000fe400008f0eff */
[----:B------:R-:W-:-:S04]  /*04b0*/  LEA R28, P1, R23, UR10, 0x2 ;  /* 0x0000000a171c7c11 */ /* 0x000fc8000f8210ff */
[----:B------:R-:W-:Y:S02]  /*04c0*/  LEA.HI.X R29, R23, UR11, R8, 0x2, P1 ;  /* 0x0000000b171d7c11 */ /* 0x000fe400088f1408 */
[----:B------:R-:W-:Y:S01]  /*04d0*/  IADD3 R8, P1, PT, R20, R2, RZ ;  /* 0x0000000214087210 */ /* 0x000fe20007f3e0ff */
[----:B---3--:R-:W-:-:S03]  /*04e0*/  FFMA R9, R9, R27, R22 ;  /* 0x0000001b09097223 */ /* 0x008fc60000000016 */
[----:B------:R-:W-:Y:S01]  /*04f0*/  LEA.HI.X.SX32 R23, R20, R5, 0x1, P1 ;  /* 0x0000000514177211 */ /* 0x000fe200008f0eff */
[----:B------:R0:W2:Y:S01]  /*0500*/  LDG.E.CONSTANT R17, desc[UR8][R28.64] ;  /* 0x000000081c117981 */ /* 0x0000a2000c1e9900 */
[----:B------:R-:W-:-:S04]  /*0510*/  LEA R22, P1, R8, UR10, 0x2 ;  /* 0x0000000a08167c11 */ /* 0x000fc8000f8210ff */
[----:B------:R-:W-:Y:S02]  /*0520*/  LEA.HI.X R23, R8, UR11, R23, 0x2, P1 ;  /* 0x0000000b08177c11 */ /* 0x000fe400088f1417 */
[----:B------:R-:W-:Y:S02]  /*0530*/  LEA.HI.X.SX32 R8, R26, R5, 0x1, P2 ;  /* 0x000000051a087211 */ /* 0x000fe400010f0eff */
[C---:B------:R-:W-:Y:S01]  /*0540*/  LEA R24, P1, R25.reuse, UR10, 0x2 ;  /* 0x0000000a19187c11 */ /* 0x040fe2000f8210ff */
[----:B------:R-:W3:Y:S03]  /*0550*/  LDG.E.CONSTANT R22, desc[UR8][R22.64] ;  /* 0x0000000816167981 */ /* 0x000ee6000c1e9900 */
[----:B------:R-:W-:Y:S02]  /*0560*/  LEA.HI.X R25, R25, UR11, R8, 0x2, P1 ;  /* 0x0000000b19197c11 */ /* 0x000fe400088f1408 */
[----:B------:R-:W-:-:S04]  /*0570*/  IADD3 R8, P1, PT, R7, R2, RZ ;  /* 0x0000000207087210 */ /* 0x000fc80007f3e0ff */
[----:B------:R-:W-:Y:S01]  /*0580*/  LEA.HI.X.SX32 R27, R7, R5, 0x1, P1 ;  /* 0x00000005071b7211 */ /* 0x000fe200008f0eff */
[----:B------:R-:W3:Y:S01]  /*0590*/  LDG.E.CONSTANT R25, desc[UR8][R24.64] ;  /* 0x0000000818197981 */ /* 0x000ee2000c1e9900 */
[----:B0-----:R-:W-:-:S04]  /*05a0*/  LEA R28, P1, R8, UR10, 0x2 ;  /* 0x0000000a081c7c11 */ /* 0x001fc8000f8210ff */
[----:B------:R-:W-:-:S05]  /*05b0*/  LEA.HI.X R29, R8, UR11, R27, 0x2, P1 ;  /* 0x0000000b081d7c11 */ /* 0x000fca00088f141b */
[----:B------:R-:W3:Y:S01]  /*05c0*/  LDG.E.CONSTANT R28, desc[UR8][R28.64] ;  /* 0x000000081c1c7981 */ /* 0x000ee2000c1e9900 */
[----:B----4-:R-:W-:-:S04]  /*05d0*/  FFMA R10, R10, R19, R9 ;  /* 0x000000130a0a7223 */ /* 0x010fc80000000009 */
[----:B-----5:R-:W-:Y:S02]  /*05e0*/  FFMA R21, R11, R21, R10 ;  /* 0x000000150b157223 */ /* 0x020fe4000000000a */
[----:B------:R-:W2:Y:S01]  /*05f0*/  LDS.128 R8, [UR4] ;  /* 0x00000004ff087984 */ /* 0x000ea20008000c00 */
[----:B------:R-:W-:-:S05]  /*0600*/  VIADD R15, R15, 0x8 ;  /* 0x000000080f0f7836 */ /* 0x000fca0000000000 */
[----:B------:R-:W-:Y:S01]  /*0610*/  ISETP.NE.AND P1, PT, R15, RZ, PT ;  /* 0x000000ff0f00720c */ /* 0x000fe20003f25270 */
[----:B------:R-:W-:Y:S01]  /*0620*/  UIADD3 UR4, UPT, UPT, UR4, 0x20, URZ ;  /* 0x0000002004047890 */ /* 0x000fe2000fffe0ff */
[C---:B------:R-:W-:Y:S02]  /*0630*/  IMAD R4, R3.reuse, 0x8, R4 ;  /* 0x0000000803047824 */ /* 0x040fe400078e0204 */
[C---:B------:R-:W-:Y:S02]  /*0640*/  IMAD R14, R3.reuse, 0x8, R14 ;  /* 0x00000008030e7824 */ /* 0x040fe400078e020e */
[C---:B------:R-:W-:Y:S02]  /*0650*/  IMAD R16, R3.reuse, 0x8, R16 ;  /* 0x0000000803107824 */ /* 0x040fe400078e0210 */
[C---:B------:R-:W-:Y:S02]  /*0660*/  IMAD R18, R3.reuse, 0x8, R18 ;  /* 0x0000000803127824 */ /* 0x040fe400078e0212 */
[----:B------:R-:W-:-:S02]  /*0670*/  IMAD R20, R3, 0x8, R20 ;  /* 0x0000000803147824 */ /* 0x000fc400078e0214 */
[C---:B------:R-:W-:Y:S02]  /*0680*/  IMAD R26, R3.reuse, 0x8, R26 ;  /* 0x00000008031a7824 */ /* 0x040fe400078e021a */
[C---:B------:R-:W-:Y:S02]  /*0690*/  IMAD R7, R3.reuse, 0x8, R7 ;  /* 0x0000000803077824 */ /* 0x040fe400078e0207 */
[----:B------:R-:W-:Y:S02]  /*06a0*/  IMAD R13, R3, 0x8, R13 ;  /* 0x00000008030d7824 */ /* 0x000fe400078e020d */
[----:B--2---:R-:W-:-:S04]  /*06b0*/  FFMA R8, R8, R17, R21 ;  /* 0x0000001108087223 */ /* 0x004fc80000000015 */
[----:B---3--:R-:W-:-:S04]  /*06c0*/  FFMA R9, R9, R22, R8 ;  /* 0x0000001609097223 */ /* 0x008fc80000000008 */
[----:B------:R-:W-:-:S04]  /*06d0*/  FFMA R10, R10, R25, R9 ;  /* 0x000000190a0a7223 */ /* 0x000fc80000000009 */
[----:B------:R-:W-:Y:S01]  /*06e0*/  FFMA R29, R11, R28, R10 ;  /* 0x0000001c0b1d7223 */ /* 0x000fe2000000000a */
[----:B------:R-:W-:Y:S06]  /*06f0*/  @P1 BRA `(.L_x_32) ;  /* 0xfffffffc00081947 */ /* 0x000fec000383ffff */
.L_x_31:
[----:B------:R-:W-:Y:S05]  /*0700*/  @!P0 BRA `(.L_x_30) ;  /* 0x00000000004c8947 */ /* 0x000fea0003800000 */
[----:B------:R-:W0:Y:S01]  /*0710*/  S2R R7, SR_CgaCtaId ;  /* 0x0000000000077919 */ /* 0x000e220000008800 */
[----:B------:R-:W-:Y:S01]  /*0720*/  MOV R4, 0x400 ;  /* 0x0000040000047802 */ /* 0x000fe20000000f00 */
[----:B------:R-:W-:Y:S01]  /*0730*/  IMAD.MOV R8, RZ, RZ, -R6 ;  /* 0x000000ffff087224 */ /* 0x000fe200078e0a06 */
[----:B------:R-:W1:Y:S02]  /*0740*/  LDCU.64 UR4, c[0x0][0x380] ;  /* 0x00007000ff0477ac */ /* 0x000e640008000a00 */
[----:B0-----:R-:W-:-:S05]  /*0750*/  LEA R7, R7, R4, 0x18 ;  /* 0x0000000407077211 */ /* 0x001fca00078ec0ff */
[C---:B------:R-:W-:Y:S02]  /*0760*/  IMAD R4, R12.reuse, 0x4, R7 ;  /* 0x000000040c047824 */ /* 0x040fe400078e0207 */
[----:B-1----:R-:W-:-:S07]  /*0770*/  IMAD R12, R12, R3, RZ ;  /* 0x000000030c0c7224 */ /* 0x002fce00078e02ff */
.L_x_33:
[----:B------:R-:W-:-:S04]  /*0780*/  IADD3 R7, P0, PT, R12, R2, RZ ;  /* 0x000000020c077210 */ /* 0x000fc80007f1e0ff */
[----:B------:R-:W-:Y:S02]  /*0790*/  LEA.HI.X.SX32 R10, R12, R5, 0x1, P0 ;  /* 0x000000050c0a7211 */ /* 0x000fe400000f0eff */
[----:B------:R-:W-:-:S04]  /*07a0*/  LEA R6, P0, R7, UR4, 0x2 ;  /* 0x0000000407067c11 */ /* 0x000fc8000f8010ff */
[----:B------:R-:W-:Y:S02]  /*07b0*/  LEA.HI.X R7, R7, UR5, R10, 0x2, P0 ;  /* 0x0000000507077c11 */ /* 0x000fe400080f140a */
[----:B------:R0:W1:Y:S04]  /*07c0*/  LDS R10, [R4] ;  /* 0x00000000040a7984 */ /* 0x0000680000000800 */
[----:B------:R-:W1:Y:S01]  /*07d0*/  LDG.E.CONSTANT R6, desc[UR8][R6.64] ;  /* 0x0000000806067981 */ /* 0x000e62000c1e9900 */
[----:B------:R-:W-:Y:S02]  /*07e0*/  VIADD R8, R8, 0x1 ;  /* 0x0000000108087836 */ /* 0x000fe40000000000 */
[----:B------:R-:W-:Y:S02]  /*07f0*/  IMAD.IADD R12, R12, 0x1, R3 ;  /* 0x000000010c0c7824 */ /* 0x000fe400078e0203 */
[----:B0-----:R-:W-:Y:S01]  /*0800*/  VIADD R4, R4, 0x4 ;  /* 0x0000000404047836 */ /* 0x001fe20000000000 */
[----:B------:R-:W-:Y:S01]  /*0810*/  ISETP.NE.AND P0, PT, R8, RZ, PT ;  /* 0x000000ff0800720c */ /* 0x000fe20003f05270 */
[----:B-1----:R-:W-:-:S12]  /*0820*/  FFMA R29, R10, R6, R29 ;  /* 0x000000060a1d7223 */ /* 0x002fd8000000001d */
[----:B------:R-:W-:Y:S05]  /*0830*/  @P0 BRA `(.L_x_33) ;  /* 0xfffffffc00d00947 */ /* 0x000fea000383ffff */
.L_x_30:
[----:B------:R-:W0:Y:S01]  /*0840*/  LDC.64 R4, c[0x0][0x390] ;  /* 0x0000e400ff047b82 */ /* 0x000e220000000a00 */
[----:B------:R-:W-:-:S04]  /*0850*/  IMAD R3, R3, UR6, R0 ;  /* 0x0000000603037c24 */ /* 0x000fc8000f8e0200 */
[----:B0-----:R-:W-:-:S05]  /*0860*/  IMAD.WIDE.U32 R2, R3, 0x4, R4 ;  /* 0x0000000403027825 */ /* 0x001fca00078e0004 */
[----:B------:R-:W-:Y:S01]  /*0870*/  STG.E desc[UR8][R2.64], R29 ;  /* 0x0000001d02007986 */ /* 0x000fe2000c101908 */
[----:B------:R-:W-:Y:S05]  /*0880*/  EXIT ;  /* 0x000000000000794d */ /* 0x000fea0003800000 */
.L_x_34:
        /* <DEDUP_REMOVED lines=15> */
.L_x_38:


//--------------------- .nv.shared._Z28process_price_vectors_kernelPKfS0_Pfiii --------------------------
	.section	.nv.shared._Z28process_price_vectors_kernelPKfS0_Pfiii,"aw",@nobits
	.sectionflags	@""
	.align	16
	.zero		1024


//--------------------- .nv.shared.reserved.0     --------------------------
	.section	.nv.shared.reserved.0,"aw",@nobits
	.weak		__nv_reservedSMEM_offset_0_alias
	.size		__nv_reservedSMEM_offset_0_alias, 0, 64
	.other		__nv_reservedSMEM_offset_0_alias,@"STO_CUDA_RESERVED_SHARED STV_DEFAULT"
__nv_reservedSMEM_offset_0_alias:
	.zero		0
	.zero		64


//--------------------- .nv.shared._Z22batched_softmax_kernelPKfPfii --------------------------
	.section	.nv.shared._Z22batched_softmax_kernelPKfPfii,"aw",@nobits
	.sectionflags	@""
	.align	16
	.zero		1024


//--------------------- .nv.shared._Z19batched_gemv_kernelPKfS0_Pfiii --------------------------
	.section	.nv.shared._Z19batched_gemv_kernelPKfS0_Pfiii,"aw",@nobits
	.sectionflags	@""
	.align	16
	.zero		1024


//--------------------- .nv.constant0._Z28process_price_vectors_kernelPKfS0_Pfiii --------------------------
	.section	.nv.constant0._Z28process_price_vectors_kernelPKfS0_Pfiii,"a",@progbits
	.sectionflags	@""
	.align	4
.nv.constant0._Z28process_price_vectors_kernelPKfS0_Pfiii:
	.zero		932


//--------------------- .nv.constant0._Z22batched_softmax_kernelPKfPfii --------------------------
	.section	.nv.constant0._Z22batched_softmax_kernelPKfPfii,"a",@progbits
	.sectionflags	@""
	.align	4
.nv.constant0._Z22batched_softmax_kernelPKfPfii:
	.zero		920


//--------------------- .nv.constant0._Z19batched_gemv_kernelPKfS0_Pfiii --------------------------
	.section	.nv.constant0._Z19batched_gemv_kernelPKfS0_Pfiii,"a",@progbits
	.sectionflags	@""
	.align	4
.nv.constant0._Z19batched_gemv_kernelPKfS0_Pfiii:
	.zero		932


//--------------------- SYMBOLS --------------------------

	.type		.nv.reservedSmem.offset0,@object
	.size		.nv.reservedSmem.offset0,0x4
	.type		.nv.reservedSmem.cap,@object
	.size		.nv.reservedSmem.cap,0x4
